	.target	sm_90a

	.elftype	@"ET_EXEC"


//--------------------- .note.nv.tkinfo           --------------------------
	.section	.note.nv.tkinfo,"",@"SHT_NOTE"
	.sectionflags	@"SHF_NOTE_NV_TKINFO"
	.tkinfo
        /*0018*/ 	.word	0x00000002
        /*0030*/ 	.string	""
        /*0030*/ 	.string	"ptxas"
        /*0030*/ 	.string	"Cuda compilation tools, release 13.0, V13.0.88"
        /*0030*/ 	.string	"Build cuda_13.0.r13.0/compiler.36424714_0"
        /*0030*/ 	.string	"-arch sm_90a -m 64 "



//--------------------- .note.nv.cuinfo           --------------------------
	.section	.note.nv.cuinfo,"",@"SHT_NOTE"
	.sectionflags	@"SHF_NOTE_NV_CUINFO"
        /*0018*/ 	.short	0x0002
        /*001a*/ 	.short	0x005a
        /*001c*/ 	.short	0x0082
	.zero		2


//--------------------- .nv.info                  --------------------------
	.section	.nv.info,"",@"SHT_CUDA_INFO"
	.align	4


	//----- nvinfo : EIATTR_REGCOUNT
	.align		4
        /*0000*/ 	.byte	0x04, 0x2f
        /*0002*/ 	.short	(.L_12 - .L_11)
	.align		4
.L_11:
        /*0004*/ 	.word	index@(_ZN7cutlass13device_kernelINS_4conv6kernel13ConvUniversalINS1_16ConvProblemShapeILNS1_8OperatorE0ELi2EEENS1_10collective14CollectiveConvINS1_46MainloopSm90TmaGmmaWarpSpecializedImplicitGemmILS5_0ELi7ELi2EN4cute5tupleIJNSA_1CILi1EEESD_SD_EEENS1_36KernelImplicitTmaWarpSpecializedSm90ELi1EEENSB_IJNSC_ILi128EEESH_NSB_IJNSC_ILi64EEEEEEEEENS_10bfloat16_tESL_NSA_8TiledMMAINSA_8MMA_AtomIJNSA_4SM904GMMA28MMA_64x128x16_F32BF16BF16_SSILNSP_5MajorE0ELSR_0ELNSP_7ScaleInE1ELSS_1EEEEEENSA_6LayoutISE_NSB_IJNSC_ILi0EEESW_SW_EEEEENSB_IJNSA_10UnderscoreESZ_SZ_EEEEENS7_6detail26Sm90ImplicitGemmTileTraitsINSA_20SM90_TMA_LOAD_IM2COLENSA_14ComposedLayoutINSA_7SwizzleILi3ELi4ELi3EEENSA_18smem_ptr_flag_bitsILi16EEENSV_INSB_IJNSB_IJNSC_ILi8EEENSC_ILi16EEEEEENSB_IJSI_SD_EEENSB_IJSD_NSC_ILi7EEEEEEEEENSB_IJNSB_IJSI_NSC_ILi512EEEEEENSB_IJSD_SW_EEENSB_IJSW_NSC_ILi8192EEEEEEEEEEEEEvEENS13_INSA_13SM90_TMA_LOADES1O_vEEEENS_8epilogue10collective6detail29Sm90TmaWarpSpecializedAdapterINS1U_15DefaultEpilogueISL_NSB_IJNSB_IJlllEEESD_SW_EEES1Z_NS1T_6thread17LinearCombinationISL_Li1EffLNS20_9ScaleType4KindE0ELNS_15FloatRoundStyleE2ESL_EENS_4gemm15EpilogueDefaultEEEEEvvEEEEvNT_6ParamsE)
        /*0008*/ 	.word	0x0000009a


	//----- nvinfo : EIATTR_FRAME_SIZE
	.align		4
.L_12:
        /*000c*/ 	.byte	0x04, 0x11
        /*000e*/ 	.short	(.L_14 - .L_13)
	.align		4
.L_13:
        /*0010*/ 	.word	index@(_ZN7cutlass13device_kernelINS_4conv6kernel13ConvUniversalINS1_16ConvProblemShapeILNS1_8OperatorE0ELi2EEENS1_10collective14CollectiveConvINS1_46MainloopSm90TmaGmmaWarpSpecializedImplicitGemmILS5_0ELi7ELi2EN4cute5tupleIJNSA_1CILi1EEESD_SD_EEENS1_36KernelImplicitTmaWarpSpecializedSm90ELi1EEENSB_IJNSC_ILi128EEESH_NSB_IJNSC_ILi64EEEEEEEEENS_10bfloat16_tESL_NSA_8TiledMMAINSA_8MMA_AtomIJNSA_4SM904GMMA28MMA_64x128x16_F32BF16BF16_SSILNSP_5MajorE0ELSR_0ELNSP_7ScaleInE1ELSS_1EEEEEENSA_6LayoutISE_NSB_IJNSC_ILi0EEESW_SW_EEEEENSB_IJNSA_10UnderscoreESZ_SZ_EEEEENS7_6detail26Sm90ImplicitGemmTileTraitsINSA_20SM90_TMA_LOAD_IM2COLENSA_14ComposedLayoutINSA_7SwizzleILi3ELi4ELi3EEENSA_18smem_ptr_flag_bitsILi16EEENSV_INSB_IJNSB_IJNSC_ILi8EEENSC_ILi16EEEEEENSB_IJSI_SD_EEENSB_IJSD_NSC_ILi7EEEEEEEEENSB_IJNSB_IJSI_NSC_ILi512EEEEEENSB_IJSD_SW_EEENSB_IJSW_NSC_ILi8192EEEEEEEEEEEEEvEENS13_INSA_13SM90_TMA_LOADES1O_vEEEENS_8epilogue10collective6detail29Sm90TmaWarpSpecializedAdapterINS1U_15DefaultEpilogueISL_NSB_IJNSB_IJlllEEESD_SW_EEES1Z_NS1T_6thread17LinearCombinationISL_Li1EffLNS20_9ScaleType4KindE0ELNS_15FloatRoundStyleE2ESL_EENS_4gemm15EpilogueDefaultEEEEEvvEEEEvNT_6ParamsE)
        /*0014*/ 	.word	0x00000000


	//----- nvinfo : EIATTR_MIN_STACK_SIZE
	.align		4
.L_14:
        /*0018*/ 	.byte	0x04, 0x12
        /*001a*/ 	.short	(.L_16 - .L_15)
	.align		4
.L_15:
        /*001c*/ 	.word	index@(_ZN7cutlass13device_kernelINS_4conv6kernel13ConvUniversalINS1_16ConvProblemShapeILNS1_8OperatorE0ELi2EEENS1_10collective14CollectiveConvINS1_46MainloopSm90TmaGmmaWarpSpecializedImplicitGemmILS5_0ELi7ELi2EN4cute5tupleIJNSA_1CILi1EEESD_SD_EEENS1_36KernelImplicitTmaWarpSpecializedSm90ELi1EEENSB_IJNSC_ILi128EEESH_NSB_IJNSC_ILi64EEEEEEEEENS_10bfloat16_tESL_NSA_8TiledMMAINSA_8MMA_AtomIJNSA_4SM904GMMA28MMA_64x128x16_F32BF16BF16_SSILNSP_5MajorE0ELSR_0ELNSP_7ScaleInE1ELSS_1EEEEEENSA_6LayoutISE_NSB_IJNSC_ILi0EEESW_SW_EEEEENSB_IJNSA_10UnderscoreESZ_SZ_EEEEENS7_6detail26Sm90ImplicitGemmTileTraitsINSA_20SM90_TMA_LOAD_IM2COLENSA_14ComposedLayoutINSA_7SwizzleILi3ELi4ELi3EEENSA_18smem_ptr_flag_bitsILi16EEENSV_INSB_IJNSB_IJNSC_ILi8EEENSC_ILi16EEEEEENSB_IJSI_SD_EEENSB_IJSD_NSC_ILi7EEEEEEEEENSB_IJNSB_IJSI_NSC_ILi512EEEEEENSB_IJSD_SW_EEENSB_IJSW_NSC_ILi8192EEEEEEEEEEEEEvEENS13_INSA_13SM90_TMA_LOADES1O_vEEEENS_8epilogue10collective6detail29Sm90TmaWarpSpecializedAdapterINS1U_15DefaultEpilogueISL_NSB_IJNSB_IJlllEEESD_SW_EEES1Z_NS1T_6thread17LinearCombinationISL_Li1EffLNS20_9ScaleType4KindE0ELNS_15FloatRoundStyleE2ESL_EENS_4gemm15EpilogueDefaultEEEEEvvEEEEvNT_6ParamsE)
        /*0020*/ 	.word	0x00000000
.L_16:


//--------------------- .nv.compat                --------------------------
	.section	.nv.compat,"",@"SHT_CUDA_COMPAT_INFO"
	.align	4
        /*0000*/ 	.byte	0x02, 0x09, 0x01, 0x00, 0x02, 0x02, 0x04, 0x00, 0x02, 0x05, 0x05, 0x00, 0x03, 0x07, 0x01, 0x01
        /*0010*/ 	.byte	0x02, 0x03, 0x01, 0x00, 0x02, 0x06, 0x01, 0x00, 0x04, 0x0b, 0x08, 0x00, 0x00, 0x00, 0x00, 0x00
        /*0020*/ 	.byte	0x00, 0x00, 0x00, 0x00


//--------------------- .nv.info._ZN7cutlass13device_kernelINS_4conv6kernel13ConvUniversalINS1_16ConvProblemShapeILNS1_8OperatorE0ELi2EEENS1_10collective14CollectiveConvINS1_46MainloopSm90TmaGmmaWarpSpecializedImplicitGemmILS5_0ELi7ELi2EN4cute5tupleIJNSA_1CILi1EEESD_SD_EEENS1_36KernelImplicitTmaWarpSpecializedSm90ELi1EEENSB_IJNSC_ILi128EEESH_NSB_IJNSC_ILi64EEEEEEEEENS_10bfloat16_tESL_NSA_8TiledMMAINSA_8MMA_AtomIJNSA_4SM904GMMA28MMA_64x128x16_F32BF16BF16_SSILNSP_5MajorE0ELSR_0ELNSP_7ScaleInE1ELSS_1EEEEEENSA_6LayoutISE_NSB_IJNSC_ILi0EEESW_SW_EEEEENSB_IJNSA_10UnderscoreESZ_SZ_EEEEENS7_6detail26Sm90ImplicitGemmTileTraitsINSA_20SM90_TMA_LOAD_IM2COLENSA_14ComposedLayoutINSA_7SwizzleILi3ELi4ELi3EEENSA_18smem_ptr_flag_bitsILi16EEENSV_INSB_IJNSB_IJNSC_ILi8EEENSC_ILi16EEEEEENSB_IJSI_SD_EEENSB_IJSD_NSC_ILi7EEEEEEEEENSB_IJNSB_IJSI_NSC_ILi512EEEEEENSB_IJSD_SW_EEENSB_IJSW_NSC_ILi8192EEEEEEEEEEEEEvEENS13_INSA_13SM90_TMA_LOADES1O_vEEEENS_8epilogue10collective6detail29Sm90TmaWarpSpecializedAdapterINS1U_15DefaultEpilogueISL_NSB_IJNSB_IJlllEEESD_SW_EEES1Z_NS1T_6thread17LinearCombinationISL_Li1EffLNS20_9ScaleType4KindE0ELNS_15FloatRoundStyleE2ESL_EENS_4gemm15EpilogueDefaultEEEEEvvEEEEvNT_6ParamsE --------------------------
	.section	.nv.info._ZN7cutlass13device_kernelINS_4conv6kernel13ConvUniversalINS1_16ConvProblemShapeILNS1_8OperatorE0ELi2EEENS1_10collective14CollectiveConvINS1_46MainloopSm90TmaGmmaWarpSpecializedImplicitGemmILS5_0ELi7ELi2EN4cute5tupleIJNSA_1CILi1EEESD_SD_EEENS1_36KernelImplicitTmaWarpSpecializedSm90ELi1EEENSB_IJNSC_ILi128EEESH_NSB_IJNSC_ILi64EEEEEEEEENS_10bfloat16_tESL_NSA_8TiledMMAINSA_8MMA_AtomIJNSA_4SM904GMMA28MMA_64x128x16_F32BF16BF16_SSILNSP_5MajorE0ELSR_0ELNSP_7ScaleInE1ELSS_1EEEEEENSA_6LayoutISE_NSB_IJNSC_ILi0EEESW_SW_EEEEENSB_IJNSA_10UnderscoreESZ_SZ_EEEEENS7_6detail26Sm90ImplicitGemmTileTraitsINSA_20SM90_TMA_LOAD_IM2COLENSA_14ComposedLayoutINSA_7SwizzleILi3ELi4ELi3EEENSA_18smem_ptr_flag_bitsILi16EEENSV_INSB_IJNSB_IJNSC_ILi8EEENSC_ILi16EEEEEENSB_IJSI_SD_EEENSB_IJSD_NSC_ILi7EEEEEEEEENSB_IJNSB_IJSI_NSC_ILi512EEEEEENSB_IJSD_SW_EEENSB_IJSW_NSC_ILi8192EEEEEEEEEEEEEvEENS13_INSA_13SM90_TMA_LOADES1O_vEEEENS_8epilogue10collective6detail29Sm90TmaWarpSpecializedAdapterINS1U_15DefaultEpilogueISL_NSB_IJNSB_IJlllEEESD_SW_EEES1Z_NS1T_6thread17LinearCombinationISL_Li1EffLNS20_9ScaleType4KindE0ELNS_15FloatRoundStyleE2ESL_EENS_4gemm15EpilogueDefaultEEEEEvvEEEEvNT_6ParamsE,"",@"SHT_CUDA_INFO"
	.sectionflags	@""
	.align	4


	//----- nvinfo : EIATTR_CUDA_API_VERSION
	.align		4
        /*0000*/ 	.byte	0x04, 0x37
        /*0002*/ 	.short	(.L_18 - .L_17)
.L_17:
        /*0004*/ 	.word	0x00000082


	//----- nvinfo : EIATTR_KPARAM_INFO
	.align		4
.L_18:
        /*0008*/ 	.byte	0x04, 0x17
        /*000a*/ 	.short	(.L_20 - .L_19)
.L_19:
        /*000c*/ 	.word	0x00000000
        /*0010*/ 	.short	0x0000
        /*0012*/ 	.short	0x0070
        /*0014*/ 	.byte	0x00, 0xf0, 0x01, 0x0e


	//----- nvinfo : EIATTR_SPARSE_MMA_MASK
	.align		4
.L_20:
        /*0018*/ 	.byte	0x03, 0x50
        /*001a*/ 	.short	0x0000


	//----- nvinfo : EIATTR_MAXREG_COUNT
	.align		4
        /*001c*/ 	.byte	0x03, 0x1b
        /*001e*/ 	.short	0x00ff


	//----- nvinfo : EIATTR_NUM_BARRIERS
	.align		4
        /*0020*/ 	.byte	0x02, 0x4c
        /*0022*/ 	.byte	0x01
	.zero		1


	//----- nvinfo : EIATTR_MERCURY_ISA_VERSION
	.align		4
        /*0024*/ 	.byte	0x03, 0x5f
        /*0026*/ 	.short	0x0101


	//----- nvinfo : EIATTR_COOP_GROUP_MASK_REGIDS
	.align		4
        /*0028*/ 	.byte	0x04, 0x29
        /*002a*/ 	.short	(.L_22 - .L_21)


	//   ....[0]....
.L_21:
        /*002c*/ 	.word	0xffffffff


	//   ....[1]....
        /*0030*/ 	.word	0xffffffff


	//   ....[2]....
        /*0034*/ 	.word	0xffffffff


	//----- nvinfo : EIATTR_COOP_GROUP_INSTR_OFFSETS
	.align		4
.L_22:
        /*0038*/ 	.byte	0x04, 0x28
        /*003a*/ 	.short	(.L_24 - .L_23)


	//   ....[0]....
.L_23:
        /*003c*/ 	.word	0x00000060


	//   ....[1]....
        /*0040*/ 	.word	0x00000070


	//   ....[2]....
        /*0044*/ 	.word	0x00000130


	//----- nvinfo : EIATTR_MBARRIER_INSTR_OFFSETS
	.align		4
.L_24:
        /*0048*/ 	.byte	0x04, 0x39
        /*004a*/ 	.short	(.L_26 - .L_25)


	//   ....[0]....
.L_25:
        /*004c*/ 	.word	0x00000250
        /*0050*/ 	.word	0x000000ff
        /*0054*/ 	.word	0x00038000
        /*0058*/ 	.short	0x0100
        /*005a*/ 	.byte	0x08
	.zero		1


	//   ....[1]....
        /*005c*/ 	.word	0x00000260
        /*0060*/ 	.word	0x000000ff
        /*0064*/ 	.word	0x00038038
        /*0068*/ 	.short	0x0100
        /*006a*/ 	.byte	0x08
	.zero		1


	//   ....[2]....
        /*006c*/ 	.word	0x00000270
        /*0070*/ 	.word	0x000000ff
        /*0074*/ 	.word	0x00038008
        /*0078*/ 	.short	0x0100
        /*007a*/ 	.byte	0x08
	.zero		1


	//   ....[3]....
        /*007c*/ 	.word	0x00000280
        /*0080*/ 	.word	0x000000ff
        /*0084*/ 	.word	0x00038040
        /*0088*/ 	.short	0x0100
        /*008a*/ 	.byte	0x08
	.zero		1


	//   ....[4]....
        /*008c*/ 	.word	0x00000290
        /*0090*/ 	.word	0x000000ff
        /*0094*/ 	.word	0x00038010
        /*0098*/ 	.short	0x0100
        /*009a*/ 	.byte	0x08
	.zero		1


	//   ....[5]....
        /*009c*/ 	.word	0x000002a0
        /*00a0*/ 	.word	0x000000ff
        /*00a4*/ 	.word	0x00038048
        /*00a8*/ 	.short	0x0100
        /*00aa*/ 	.byte	0x08
	.zero		1


	//   ....[6]....
        /*00ac*/ 	.word	0x000002b0
        /*00b0*/ 	.word	0x000000ff
        /*00b4*/ 	.word	0x00038018
        /*00b8*/ 	.short	0x0100
        /*00ba*/ 	.byte	0x08
	.zero		1


	//   ....[7]....
        /*00bc*/ 	.word	0x000002c0
        /*00c0*/ 	.word	0x000000ff
        /*00c4*/ 	.word	0x00038050
        /*00c8*/ 	.short	0x0100
        /*00ca*/ 	.byte	0x08
	.zero		1


	//   ....[8]....
        /*00cc*/ 	.word	0x000002d0
        /*00d0*/ 	.word	0x000000ff
        /*00d4*/ 	.word	0x00038020
        /*00d8*/ 	.short	0x0100
        /*00da*/ 	.byte	0x08
	.zero		1


	//   ....[9]....
        /*00dc*/ 	.word	0x000002e0
        /*00e0*/ 	.word	0x000000ff
        /*00e4*/ 	.word	0x00038058
        /*00e8*/ 	.short	0x0100
        /*00ea*/ 	.byte	0x08
	.zero		1


	//   ....[10]....
        /*00ec*/ 	.word	0x000002f0
        /*00f0*/ 	.word	0x000000ff
        /*00f4*/ 	.word	0x00038028
        /*00f8*/ 	.short	0x0100
        /*00fa*/ 	.byte	0x08
	.zero		1


	//   ....[11]....
        /*00fc*/ 	.word	0x00000300
        /*0100*/ 	.word	0x000000ff
        /*0104*/ 	.word	0x00038060
        /*0108*/ 	.short	0x0100
        /*010a*/ 	.byte	0x08
	.zero		1


	//   ....[12]....
        /*010c*/ 	.word	0x00000310
        /*0110*/ 	.word	0x000000ff
        /*0114*/ 	.word	0x00038030
        /*0118*/ 	.short	0x0100
        /*011a*/ 	.byte	0x08
	.zero		1


	//   ....[13]....
        /*011c*/ 	.word	0x00000320
        /*0120*/ 	.word	0x000000ff
        /*0124*/ 	.word	0x00038068
        /*0128*/ 	.short	0x0100
        /*012a*/ 	.byte	0x08
	.zero		1


	//   ....[14]....
        /*012c*/ 	.word	0x00000bc0
        /*0130*/ 	.word	0x00000004
        /*0134*/ 	.word	0x00038000
        /*0138*/ 	.short	0x010a
        /*013a*/ 	.byte	0x3f
	.zero		1


	//   ....[15]....
        /*013c*/ 	.word	0x00001020
        /*0140*/ 	.word	0x00000004
        /*0144*/ 	.word	0x00038000
        /*0148*/ 	.short	0x010a
        /*014a*/ 	.byte	0x3f
	.zero		1


	//   ....[16]....
        /*014c*/ 	.word	0x00001300
        /*0150*/ 	.word	0x000000ff
        /*0154*/ 	.word	0x00000000
        /*0158*/ 	.short	0x0101
        /*015a*/ 	.byte	0x08
	.zero		1


	//   ....[17]....
        /*015c*/ 	.word	0x00001510
        /*0160*/ 	.word	0x00000002
        /*0164*/ 	.word	0x00000000
        /*0168*/ 	.short	0x0101
        /*016a*/ 	.byte	0x3f
	.zero		1


	//   ....[18]....
        /*016c*/ 	.word	0x00009290
        /*0170*/ 	.word	0x0000000c
        /*0174*/ 	.word	0x00038038
        /*0178*/ 	.short	0x010a
        /*017a*/ 	.byte	0x3f
	.zero		1


	//   ....[19]....
        /*017c*/ 	.word	0x00009970
        /*0180*/ 	.word	0x00000000
        /*0184*/ 	.word	0x00000000
        /*0188*/ 	.short	0x010a
        /*018a*/ 	.byte	0x3f
	.zero		1


	//   ....[20]....
        /*018c*/ 	.word	0x00009a20
        /*0190*/ 	.word	0x00000000
        /*0194*/ 	.word	0x00000000
        /*0198*/ 	.short	0x010a
        /*019a*/ 	.byte	0x3f
	.zero		1


	//   ....[21]....
        /*019c*/ 	.word	0x00009ad0
        /*01a0*/ 	.word	0x00000000
        /*01a4*/ 	.word	0x00000000
        /*01a8*/ 	.short	0x010a
        /*01aa*/ 	.byte	0x3f
	.zero		1


	//   ....[22]....
        /*01ac*/ 	.word	0x00009b80
        /*01b0*/ 	.word	0x00000000
        /*01b4*/ 	.word	0x00000000
        /*01b8*/ 	.short	0x010a
        /*01ba*/ 	.byte	0x3f
	.zero		1


	//   ....[23]....
        /*01bc*/ 	.word	0x00009c30
        /*01c0*/ 	.word	0x00000000
        /*01c4*/ 	.word	0x00000000
        /*01c8*/ 	.short	0x010a
        /*01ca*/ 	.byte	0x3f
	.zero		1


	//   ....[24]....
        /*01cc*/ 	.word	0x00009ce0
        /*01d0*/ 	.word	0x00000000
        /*01d4*/ 	.word	0x00000000
        /*01d8*/ 	.short	0x010a
        /*01da*/ 	.byte	0x3f
	.zero		1


	//   ....[25]....
        /*01dc*/ 	.word	0x00009d90
        /*01e0*/ 	.word	0x00000002
        /*01e4*/ 	.word	0x00000000
        /*01e8*/ 	.short	0x010a
        /*01ea*/ 	.byte	0x3f
	.zero		1


	//----- nvinfo : EIATTR_NUM_MBARRIERS
	.align		4
.L_26:
        /*01ec*/ 	.byte	0x03, 0x38
        /*01ee*/ 	.short	0x000e


	//----- nvinfo : EIATTR_EXIT_INSTR_OFFSETS
	.align		4
        /*01f0*/ 	.byte	0x04, 0x1c
        /*01f2*/ 	.short	(.L_28 - .L_27)


	//   ....[0]....
.L_27:
        /*01f4*/ 	.word	0x000006f0


	//   ....[1]....
        /*01f8*/ 	.word	0x00001660


	//   ....[2]....
        /*01fc*/ 	.word	0x00006b60


	//   ....[3]....
        /*0200*/ 	.word	0x00006b90


	//   ....[4]....
        /*0204*/ 	.word	0x00009030


	//   ....[5]....
        /*0208*/ 	.word	0x00009060


	//   ....[6]....
        /*020c*/ 	.word	0x00009080


	//   ....[7]....
        /*0210*/ 	.word	0x00009870


	//   ....[8]....
        /*0214*/ 	.word	0x00009dc0


	//----- nvinfo : EIATTR_MAX_THREADS
	.align		4
.L_28:
        /*0218*/ 	.byte	0x04, 0x05
        /*021a*/ 	.short	(.L_30 - .L_29)
.L_29:
        /*021c*/ 	.word	0x00000100
        /*0220*/ 	.word	0x00000001
        /*0224*/ 	.word	0x00000001


	//----- nvinfo : EIATTR_CRS_STACK_SIZE
	.align		4
.L_30:
        /*0228*/ 	.byte	0x04, 0x1e
        /*022a*/ 	.short	(.L_32 - .L_31)
.L_31:
        /*022c*/ 	.word	0x00000000


	//----- nvinfo : EIATTR_CBANK_PARAM_SIZE
	.align		4
.L_32:
        /*0230*/ 	.byte	0x03, 0x19
        /*0232*/ 	.short	0x03f0


	//----- nvinfo : EIATTR_PARAM_CBANK
	.align		4
        /*0234*/ 	.byte	0x04, 0x0a
        /*0236*/ 	.short	(.L_34 - .L_33)
	.align		4
.L_33:
        /*0238*/ 	.word	index@(.nv.constant0._ZN7cutlass13device_kernelINS_4conv6kernel13ConvUniversalINS1_16ConvProblemShapeILNS1_8OperatorE0ELi2EEENS1_10collective14CollectiveConvINS1_46MainloopSm90TmaGmmaWarpSpecializedImplicitGemmILS5_0ELi7ELi2EN4cute5tupleIJNSA_1CILi1EEESD_SD_EEENS1_36KernelImplicitTmaWarpSpecializedSm90ELi1EEENSB_IJNSC_ILi128EEESH_NSB_IJNSC_ILi64EEEEEEEEENS_10bfloat16_tESL_NSA_8TiledMMAINSA_8MMA_AtomIJNSA_4SM904GMMA28MMA_64x128x16_F32BF16BF16_SSILNSP_5MajorE0ELSR_0ELNSP_7ScaleInE1ELSS_1EEEEEENSA_6LayoutISE_NSB_IJNSC_ILi0EEESW_SW_EEEEENSB_IJNSA_10UnderscoreESZ_SZ_EEEEENS7_6detail26Sm90ImplicitGemmTileTraitsINSA_20SM90_TMA_LOAD_IM2COLENSA_14ComposedLayoutINSA_7SwizzleILi3ELi4ELi3EEENSA_18smem_ptr_flag_bitsILi16EEENSV_INSB_IJNSB_IJNSC_ILi8EEENSC_ILi16EEEEEENSB_IJSI_SD_EEENSB_IJSD_NSC_ILi7EEEEEEEEENSB_IJNSB_IJSI_NSC_ILi512EEEEEENSB_IJSD_SW_EEENSB_IJSW_NSC_ILi8192EEEEEEEEEEEEEvEENS13_INSA_13SM90_TMA_LOADES1O_vEEEENS_8epilogue10collective6detail29Sm90TmaWarpSpecializedAdapterINS1U_15DefaultEpilogueISL_NSB_IJNSB_IJlllEEESD_SW_EEES1Z_NS1T_6thread17LinearCombinationISL_Li1EffLNS20_9ScaleType4KindE0ELNS_15FloatRoundStyleE2ESL_EENS_4gemm15EpilogueDefaultEEEEEvvEEEEvNT_6ParamsE)
        /*023c*/ 	.short	0x0210
        /*023e*/ 	.short	0x03f0


	//----- nvinfo : EIATTR_SW_WAR
	.align		4
.L_34:
        /*0240*/ 	.byte	0x04, 0x36
        /*0242*/ 	.short	(.L_36 - .L_35)
.L_35:
        /*0244*/ 	.word	0x00000008
.L_36:


//--------------------- .nv.callgraph             --------------------------
	.section	.nv.callgraph,"",@"SHT_CUDA_CALLGRAPH"
	.align	4
	.sectionentsize	8
	.align		4
        /*0000*/ 	.word	0x00000000
	.align		4
        /*0004*/ 	.word	0xffffffff
	.align		4
        /*0008*/ 	.word	0x00000000
	.align		4
        /*000c*/ 	.word	0xfffffffe
	.align		4
        /*0010*/ 	.word	0x00000000
	.align		4
        /*0014*/ 	.word	0xfffffffd
	.align		4
        /*0018*/ 	.word	0x00000000
	.align		4
        /*001c*/ 	.word	0xfffffffc


//--------------------- .nv.constant4             --------------------------
	.section	.nv.constant4,"a",@progbits
	.align	8
	.align		8
.nv.constant4:
        /*0000*/ 	.dword	_ZN39_INTERNAL_45ecef7f_4_k_cu_b7577721_27854cuda3std3__45__cpo5beginE
	.align		8
        /*0008*/ 	.dword	_ZN39_INTERNAL_45ecef7f_4_k_cu_b7577721_27854cuda3std3__45__cpo3endE
	.align		8
        /*0010*/ 	.dword	_ZN39_INTERNAL_45ecef7f_4_k_cu_b7577721_27854cuda3std3__45__cpo6cbeginE
	.align		8
        /*0018*/ 	.dword	_ZN39_INTERNAL_45ecef7f_4_k_cu_b7577721_27854cuda3std3__45__cpo4cendE
	.align		8
        /*0020*/ 	.dword	_ZN39_INTERNAL_45ecef7f_4_k_cu_b7577721_27854cuda3std3__441_GLOBAL__N__45ecef7f_4_k_cu_b7577721_27856ignoreE
	.align		8
        /*0028*/ 	.dword	_ZN39_INTERNAL_45ecef7f_4_k_cu_b7577721_27854cuda3std3__419piecewise_constructE
	.align		8
        /*0030*/ 	.dword	_ZN39_INTERNAL_45ecef7f_4_k_cu_b7577721_27854cuda3std3__48in_placeE
	.align		8
        /*0038*/ 	.dword	_ZN39_INTERNAL_45ecef7f_4_k_cu_b7577721_27854cuda3std6ranges3__45__cpo4swapE
	.align		8
        /*0040*/ 	.dword	_ZN39_INTERNAL_45ecef7f_4_k_cu_b7577721_27854cuda3std6ranges3__45__cpo9iter_moveE
	.align		8
        /*0048*/ 	.dword	_ZN39_INTERNAL_45ecef7f_4_k_cu_b7577721_27854cute7productE
	.align		8
        /*0050*/ 	.dword	_ZN39_INTERNAL_45ecef7f_4_k_cu_b7577721_27854cute1_E


//--------------------- .text._ZN7cutlass13device_kernelINS_4conv6kernel13ConvUniversalINS1_16ConvProblemShapeILNS1_8OperatorE0ELi2EEENS1_10collective14CollectiveConvINS1_46MainloopSm90TmaGmmaWarpSpecializedImplicitGemmILS5_0ELi7ELi2EN4cute5tupleIJNSA_1CILi1EEESD_SD_EEENS1_36KernelImplicitTmaWarpSpecializedSm90ELi1EEENSB_IJNSC_ILi128EEESH_NSB_IJNSC_ILi64EEEEEEEEENS_10bfloat16_tESL_NSA_8TiledMMAINSA_8MMA_AtomIJNSA_4SM904GMMA28MMA_64x128x16_F32BF16BF16_SSILNSP_5MajorE0ELSR_0ELNSP_7ScaleInE1ELSS_1EEEEEENSA_6LayoutISE_NSB_IJNSC_ILi0EEESW_SW_EEEEENSB_IJNSA_10UnderscoreESZ_SZ_EEEEENS7_6detail26Sm90ImplicitGemmTileTraitsINSA_20SM90_TMA_LOAD_IM2COLENSA_14ComposedLayoutINSA_7SwizzleILi3ELi4ELi3EEENSA_18smem_ptr_flag_bitsILi16EEENSV_INSB_IJNSB_IJNSC_ILi8EEENSC_ILi16EEEEEENSB_IJSI_SD_EEENSB_IJSD_NSC_ILi7EEEEEEEEENSB_IJNSB_IJSI_NSC_ILi512EEEEEENSB_IJSD_SW_EEENSB_IJSW_NSC_ILi8192EEEEEEEEEEEEEvEENS13_INSA_13SM90_TMA_LOADES1O_vEEEENS_8epilogue10collective6detail29Sm90TmaWarpSpecializedAdapterINS1U_15DefaultEpilogueISL_NSB_IJNSB_IJlllEEESD_SW_EEES1Z_NS1T_6thread17LinearCombinationISL_Li1EffLNS20_9ScaleType4KindE0ELNS_15FloatRoundStyleE2ESL_EENS_4gemm15EpilogueDefaultEEEEEvvEEEEvNT_6ParamsE --------------------------
	.section	.text._ZN7cutlass13device_kernelINS_4conv6kernel13ConvUniversalINS1_16ConvProblemShapeILNS1_8OperatorE0ELi2EEENS1_10collective14CollectiveConvINS1_46MainloopSm90TmaGmmaWarpSpecializedImplicitGemmILS5_0ELi7ELi2EN4cute5tupleIJNSA_1CILi1EEESD_SD_EEENS1_36KernelImplicitTmaWarpSpecializedSm90ELi1EEENSB_IJNSC_ILi128EEESH_NSB_IJNSC_ILi64EEEEEEEEENS_10bfloat16_tESL_NSA_8TiledMMAINSA_8MMA_AtomIJNSA_4SM904GMMA28MMA_64x128x16_F32BF16BF16_SSILNSP_5MajorE0ELSR_0ELNSP_7ScaleInE1ELSS_1EEEEEENSA_6LayoutISE_NSB_IJNSC_ILi0EEESW_SW_EEEEENSB_IJNSA_10UnderscoreESZ_SZ_EEEEENS7_6detail26Sm90ImplicitGemmTileTraitsINSA_20SM90_TMA_LOAD_IM2COLENSA_14ComposedLayoutINSA_7SwizzleILi3ELi4ELi3EEENSA_18smem_ptr_flag_bitsILi16EEENSV_INSB_IJNSB_IJNSC_ILi8EEENSC_ILi16EEEEEENSB_IJSI_SD_EEENSB_IJSD_NSC_ILi7EEEEEEEEENSB_IJNSB_IJSI_NSC_ILi512EEEEEENSB_IJSD_SW_EEENSB_IJSW_NSC_ILi8192EEEEEEEEEEEEEvEENS13_INSA_13SM90_TMA_LOADES1O_vEEEENS_8epilogue10collective6detail29Sm90TmaWarpSpecializedAdapterINS1U_15DefaultEpilogueISL_NSB_IJNSB_IJlllEEESD_SW_EEES1Z_NS1T_6thread17LinearCombinationISL_Li1EffLNS20_9ScaleType4KindE0ELNS_15FloatRoundStyleE2ESL_EENS_4gemm15EpilogueDefaultEEEEEvvEEEEvNT_6ParamsE,"ax",@progbits
	.align	128
.text._ZN7cutlass13device_kernelINS_4conv6kernel13ConvUniversalINS1_16ConvProblemShapeILNS1_8OperatorE0ELi2EEENS1_10collective14CollectiveConvINS1_46MainloopSm90TmaGmmaWarpSpecializedImplicitGemmILS5_0ELi7ELi2EN4cute5tupleIJNSA_1CILi1EEESD_SD_EEENS1_36KernelImplicitTmaWarpSpecializedSm90ELi1EEENSB_IJNSC_ILi128EEESH_NSB_IJNSC_ILi64EEEEEEEEENS_10bfloat16_tESL_NSA_8TiledMMAINSA_8MMA_AtomIJNSA_4SM904GMMA28MMA_64x128x16_F32BF16BF16_SSILNSP_5MajorE0ELSR_0ELNSP_7ScaleInE1ELSS_1EEEEEENSA_6LayoutISE_NSB_IJNSC_ILi0EEESW_SW_EEEEENSB_IJNSA_10UnderscoreESZ_SZ_EEEEENS7_6detail26Sm90ImplicitGemmTileTraitsINSA_20SM90_TMA_LOAD_IM2COLENSA_14ComposedLayoutINSA_7SwizzleILi3ELi4ELi3EEENSA_18smem_ptr_flag_bitsILi16EEENSV_INSB_IJNSB_IJNSC_ILi8EEENSC_ILi16EEEEEENSB_IJSI_SD_EEENSB_IJSD_NSC_ILi7EEEEEEEEENSB_IJNSB_IJSI_NSC_ILi512EEEEEENSB_IJSD_SW_EEENSB_IJSW_NSC_ILi8192EEEEEEEEEEEEEvEENS13_INSA_13SM90_TMA_LOADES1O_vEEEENS_8epilogue10collective6detail29Sm90TmaWarpSpecializedAdapterINS1U_15DefaultEpilogueISL_NSB_IJNSB_IJlllEEESD_SW_EEES1Z_NS1T_6thread17LinearCombinationISL_Li1EffLNS20_9ScaleType4KindE0ELNS_15FloatRoundStyleE2ESL_EENS_4gemm15EpilogueDefaultEEEEEvvEEEEvNT_6ParamsE:
        .type           _ZN7cutlass13device_kernelINS_4conv6kernel13ConvUniversalINS1_16ConvProblemShapeILNS1_8OperatorE0ELi2EEENS1_10collective14CollectiveConvINS1_46MainloopSm90TmaGmmaWarpSpecializedImplicitGemmILS5_0ELi7ELi2EN4cute5tupleIJNSA_1CILi1EEESD_SD_EEENS1_36KernelImplicitTmaWarpSpecializedSm90ELi1EEENSB_IJNSC_ILi128EEESH_NSB_IJNSC_ILi64EEEEEEEEENS_10bfloat16_tESL_NSA_8TiledMMAINSA_8MMA_AtomIJNSA_4SM904GMMA28MMA_64x128x16_F32BF16BF16_SSILNSP_5MajorE0ELSR_0ELNSP_7ScaleInE1ELSS_1EEEEEENSA_6LayoutISE_NSB_IJNSC_ILi0EEESW_SW_EEEEENSB_IJNSA_10UnderscoreESZ_SZ_EEEEENS7_6detail26Sm90ImplicitGemmTileTraitsINSA_20SM90_TMA_LOAD_IM2COLENSA_14ComposedLayoutINSA_7SwizzleILi3ELi4ELi3EEENSA_18smem_ptr_flag_bitsILi16EEENSV_INSB_IJNSB_IJNSC_ILi8EEENSC_ILi16EEEEEENSB_IJSI_SD_EEENSB_IJSD_NSC_ILi7EEEEEEEEENSB_IJNSB_IJSI_NSC_ILi512EEEEEENSB_IJSD_SW_EEENSB_IJSW_NSC_ILi8192EEEEEEEEEEEEEvEENS13_INSA_13SM90_TMA_LOADES1O_vEEEENS_8epilogue10collective6detail29Sm90TmaWarpSpecializedAdapterINS1U_15DefaultEpilogueISL_NSB_IJNSB_IJlllEEESD_SW_EEES1Z_NS1T_6thread17LinearCombinationISL_Li1EffLNS20_9ScaleType4KindE0ELNS_15FloatRoundStyleE2ESL_EENS_4gemm15EpilogueDefaultEEEEEvvEEEEvNT_6ParamsE,@function
        .size           _ZN7cutlass13device_kernelINS_4conv6kernel13ConvUniversalINS1_16ConvProblemShapeILNS1_8OperatorE0ELi2EEENS1_10collective14CollectiveConvINS1_46MainloopSm90TmaGmmaWarpSpecializedImplicitGemmILS5_0ELi7ELi2EN4cute5tupleIJNSA_1CILi1EEESD_SD_EEENS1_36KernelImplicitTmaWarpSpecializedSm90ELi1EEENSB_IJNSC_ILi128EEESH_NSB_IJNSC_ILi64EEEEEEEEENS_10bfloat16_tESL_NSA_8TiledMMAINSA_8MMA_AtomIJNSA_4SM904GMMA28MMA_64x128x16_F32BF16BF16_SSILNSP_5MajorE0ELSR_0ELNSP_7ScaleInE1ELSS_1EEEEEENSA_6LayoutISE_NSB_IJNSC_ILi0EEESW_SW_EEEEENSB_IJNSA_10UnderscoreESZ_SZ_EEEEENS7_6detail26Sm90ImplicitGemmTileTraitsINSA_20SM90_TMA_LOAD_IM2COLENSA_14ComposedLayoutINSA_7SwizzleILi3ELi4ELi3EEENSA_18smem_ptr_flag_bitsILi16EEENSV_INSB_IJNSB_IJNSC_ILi8EEENSC_ILi16EEEEEENSB_IJSI_SD_EEENSB_IJSD_NSC_ILi7EEEEEEEEENSB_IJNSB_IJSI_NSC_ILi512EEEEEENSB_IJSD_SW_EEENSB_IJSW_NSC_ILi8192EEEEEEEEEEEEEvEENS13_INSA_13SM90_TMA_LOADES1O_vEEEENS_8epilogue10collective6detail29Sm90TmaWarpSpecializedAdapterINS1U_15DefaultEpilogueISL_NSB_IJNSB_IJlllEEESD_SW_EEES1Z_NS1T_6thread17LinearCombinationISL_Li1EffLNS20_9ScaleType4KindE0ELNS_15FloatRoundStyleE2ESL_EENS_4gemm15EpilogueDefaultEEEEEvvEEEEvNT_6ParamsE,(.L_x_288 - _ZN7cutlass13device_kernelINS_4conv6kernel13ConvUniversalINS1_16ConvProblemShapeILNS1_8OperatorE0ELi2EEENS1_10collective14CollectiveConvINS1_46MainloopSm90TmaGmmaWarpSpecializedImplicitGemmILS5_0ELi7ELi2EN4cute5tupleIJNSA_1CILi1EEESD_SD_EEENS1_36KernelImplicitTmaWarpSpecializedSm90ELi1EEENSB_IJNSC_ILi128EEESH_NSB_IJNSC_ILi64EEEEEEEEENS_10bfloat16_tESL_NSA_8TiledMMAINSA_8MMA_AtomIJNSA_4SM904GMMA28MMA_64x128x16_F32BF16BF16_SSILNSP_5MajorE0ELSR_0ELNSP_7ScaleInE1ELSS_1EEEEEENSA_6LayoutISE_NSB_IJNSC_ILi0EEESW_SW_EEEEENSB_IJNSA_10UnderscoreESZ_SZ_EEEEENS7_6detail26Sm90ImplicitGemmTileTraitsINSA_20SM90_TMA_LOAD_IM2COLENSA_14ComposedLayoutINSA_7SwizzleILi3ELi4ELi3EEENSA_18smem_ptr_flag_bitsILi16EEENSV_INSB_IJNSB_IJNSC_ILi8EEENSC_ILi16EEEEEENSB_IJSI_SD_EEENSB_IJSD_NSC_ILi7EEEEEEEEENSB_IJNSB_IJSI_NSC_ILi512EEEEEENSB_IJSD_SW_EEENSB_IJSW_NSC_ILi8192EEEEEEEEEEEEEvEENS13_INSA_13SM90_TMA_LOADES1O_vEEEENS_8epilogue10collective6detail29Sm90TmaWarpSpecializedAdapterINS1U_15DefaultEpilogueISL_NSB_IJNSB_IJlllEEESD_SW_EEES1Z_NS1T_6thread17LinearCombinationISL_Li1EffLNS20_9ScaleType4KindE0ELNS_15FloatRoundStyleE2ESL_EENS_4gemm15EpilogueDefaultEEEEEvvEEEEvNT_6ParamsE)
        .other          _ZN7cutlass13device_kernelINS_4conv6kernel13ConvUniversalINS1_16ConvProblemShapeILNS1_8OperatorE0ELi2EEENS1_10collective14CollectiveConvINS1_46MainloopSm90TmaGmmaWarpSpecializedImplicitGemmILS5_0ELi7ELi2EN4cute5tupleIJNSA_1CILi1EEESD_SD_EEENS1_36KernelImplicitTmaWarpSpecializedSm90ELi1EEENSB_IJNSC_ILi128EEESH_NSB_IJNSC_ILi64EEEEEEEEENS_10bfloat16_tESL_NSA_8TiledMMAINSA_8MMA_AtomIJNSA_4SM904GMMA28MMA_64x128x16_F32BF16BF16_SSILNSP_5MajorE0ELSR_0ELNSP_7ScaleInE1ELSS_1EEEEEENSA_6LayoutISE_NSB_IJNSC_ILi0EEESW_SW_EEEEENSB_IJNSA_10UnderscoreESZ_SZ_EEEEENS7_6detail26Sm90ImplicitGemmTileTraitsINSA_20SM90_TMA_LOAD_IM2COLENSA_14ComposedLayoutINSA_7SwizzleILi3ELi4ELi3EEENSA_18smem_ptr_flag_bitsILi16EEENSV_INSB_IJNSB_IJNSC_ILi8EEENSC_ILi16EEEEEENSB_IJSI_SD_EEENSB_IJSD_NSC_ILi7EEEEEEEEENSB_IJNSB_IJSI_NSC_ILi512EEEEEENSB_IJSD_SW_EEENSB_IJSW_NSC_ILi8192EEEEEEEEEEEEEvEENS13_INSA_13SM90_TMA_LOADES1O_vEEEENS_8epilogue10collective6detail29Sm90TmaWarpSpecializedAdapterINS1U_15DefaultEpilogueISL_NSB_IJNSB_IJlllEEESD_SW_EEES1Z_NS1T_6thread17LinearCombinationISL_Li1EffLNS20_9ScaleType4KindE0ELNS_15FloatRoundStyleE2ESL_EENS_4gemm15EpilogueDefaultEEEEEvvEEEEvNT_6ParamsE,@"STO_CUDA_ENTRY STV_DEFAULT"
_ZN7cutlass13device_kernelINS_4conv6kernel13ConvUniversalINS1_16ConvProblemShapeILNS1_8OperatorE0ELi2EEENS1_10collective14CollectiveConvINS1_46MainloopSm90TmaGmmaWarpSpecializedImplicitGemmILS5_0ELi7ELi2EN4cute5tupleIJNSA_1CILi1EEESD_SD_EEENS1_36KernelImplicitTmaWarpSpecializedSm90ELi1EEENSB_IJNSC_ILi128EEESH_NSB_IJNSC_ILi64EEEEEEEEENS_10bfloat16_tESL_NSA_8TiledMMAINSA_8MMA_AtomIJNSA_4SM904GMMA28MMA_64x128x16_F32BF16BF16_SSILNSP_5MajorE0ELSR_0ELNSP_7ScaleInE1ELSS_1EEEEEENSA_6LayoutISE_NSB_IJNSC_ILi0EEESW_SW_EEEEENSB_IJNSA_10UnderscoreESZ_SZ_EEEEENS7_6detail26Sm90ImplicitGemmTileTraitsINSA_20SM90_TMA_LOAD_IM2COLENSA_14ComposedLayoutINSA_7SwizzleILi3ELi4ELi3EEENSA_18smem_ptr_flag_bitsILi16EEENSV_INSB_IJNSB_IJNSC_ILi8EEENSC_ILi16EEEEEENSB_IJSI_SD_EEENSB_IJSD_NSC_ILi7EEEEEEEEENSB_IJNSB_IJSI_NSC_ILi512EEEEEENSB_IJSD_SW_EEENSB_IJSW_NSC_ILi8192EEEEEEEEEEEEEvEENS13_INSA_13SM90_TMA_LOADES1O_vEEEENS_8epilogue10collective6detail29Sm90TmaWarpSpecializedAdapterINS1U_15DefaultEpilogueISL_NSB_IJNSB_IJlllEEESD_SW_EEES1Z_NS1T_6thread17LinearCombinationISL_Li1EffLNS20_9ScaleType4KindE0ELNS_15FloatRoundStyleE2ESL_EENS_4gemm15EpilogueDefaultEEEEEvvEEEEvNT_6ParamsE:
[----:B------:R-:W-:Y:S01]  /*0000*/  LDC R1, c[0x0][0x28] ;  /* 0x00000a00ff017b82 */ /* 0x000fe20000000800 */
[----:B------:R-:W0:Y:S01]  /*0010*/  S2R R6, SR_TID.X ;  /* 0x0000000000067919 */ /* 0x000e220000002100 */
[----:B------:R-:W-:Y:S01]  /*0020*/  ELECT P0, URZ, PT ;  /* 0x00000000003f782f */ /* 0x000fe20003800000 */
[----:B------:R-:W-:Y:S01]  /*0030*/  BSSY B0, `(.L_x_0) ;  /* 0x000000f000007945 */ /* 0x000fe20003800000 */
[--C-:B0-----:R-:W-:Y:S02]  /*0040*/  SHF.R.U32.HI R0, RZ, 0x5, R6.reuse ;  /* 0x00000005ff007819 */ /* 0x101fe40000011606 */
[----:B------:R-:W-:-:S03]  /*0050*/  SHF.R.U32.HI R3, RZ, 0x7, R6 ;  /* 0x00000007ff037819 */ /* 0x000fc60000011606 */
[----:B------:R-:W0:Y:S04]  /*0060*/  SHFL.IDX PT, R2, R0, RZ, 0x1f ;  /* 0x00001fff00027589 */ /* 0x000e2800000e0000 */
[----:B------:R1:W2:Y:S01]  /*0070*/  SHFL.IDX PT, R5, R3, RZ, 0x1f ;  /* 0x00001fff03057589 */ /* 0x0002a200000e0000 */
[----:B0-----:R-:W-:-:S13]  /*0080*/  ISETP.NE.OR P0, PT, R2, RZ, !P0 ;  /* 0x000000ff0200720c */ /* 0x001fda0004705670 */
[----:B-12---:R-:W-:Y:S05]  /*0090*/  @P0 BRA `(.L_x_1) ;  /* 0x0000000000200947 */ /* 0x006fea0003800000 */
[----:B------:R-:W-:Y:S02]  /*00a0*/  ULDC.64 UR4, c[0x0][0x198] ;  /* 0x0000660000047ab9 */ /* 0x000fe40000000a00 */
[----:B------:R-:W-:Y:S02]  /*00b0*/  UIADD3 UR6, UP0, UR4, 0xf0, URZ ;  /* 0x000000f004067890 */ /* 0x000fe4000ff1e03f */
[----:B------:R-:W-:Y:S02]  /*00c0*/  UIADD3 UR4, UP1, UR4, 0x1f0, URZ ;  /* 0x000001f004047890 */ /* 0x000fe4000ff3e03f */
[----:B------:R-:W-:Y:S02]  /*00d0*/  UIADD3.X UR7, URZ, UR5, URZ, UP0, !UPT ;  /* 0x000000053f077290 */ /* 0x000fe400087fe43f */
[----:B------:R-:W-:-:S07]  /*00e0*/  UIADD3.X UR5, URZ, UR5, URZ, UP1, !UPT ;  /* 0x000000053f057290 */ /* 0x000fce0008ffe43f */
[----:B------:R0:W-:Y:S02]  /*00f0*/  UTMACCTL.PF [UR6] ;  /* 0x00000000060079b9 */ /* 0x0001e40008040000 */
[----:B------:R0:W-:Y:S02]  /*0100*/  UTMACCTL.PF [UR4] ;  /* 0x00000000040079b9 */ /* 0x0001e40008040000 */
[----:B0-----:R-:W-:Y:S01]  /*0110*/  NOP ;  /* 0x0000000000007918 */ /* 0x001fe20000000000 */
.L_x_1:
[----:B------:R-:W-:Y:S05]  /*0120*/  BSYNC B0 ;  /* 0x0000000000007941 */ /* 0x000fea0003800000 */
.L_x_0:
[----:B------:R-:W0:Y:S01]  /*0130*/  SHFL.IDX PT, R0, R0, RZ, 0x1f ;  /* 0x00001fff00007589 */ /* 0x000e2200000e0000 */
[----:B------:R-:W-:-:S04]  /*0140*/  SHF.R.S32.HI R3, RZ, 0x1f, R2 ;  /* 0x0000001fff037819 */ /* 0x000fc80000011402 */
[----:B------:R-:W-:Y:S02]  /*0150*/  LEA.HI R3, R3, R2, RZ, 0x2 ;  /* 0x0000000203037211 */ /* 0x000fe400078f10ff */
[----:B0-----:R-:W-:-:S13]  /*0160*/  ISETP.NE.AND P0, PT, R0, RZ, PT ;  /* 0x000000ff0000720c */ /* 0x001fda0003f05270 */
[----:B------:R-:W-:Y:S05]  /*0170*/  @P0 BRA `(.L_x_2) ;  /* 0x0000000000700947 */ /* 0x000fea0003800000 */
[----:B------:R-:W0:Y:S01]  /*0180*/  S2UR UR8, SR_CgaCtaId ;  /* 0x00000000000879c3 */ /* 0x000e220000008800 */
[----:B------:R-:W-:Y:S01]  /*0190*/  UMOV UR4, 0x400 ;  /* 0x0000040000047882 */ /* 0x000fe20000000000 */
[----:B------:R-:W-:Y:S01]  /*01a0*/  UMOV UR5, 0x1 ;  /* 0x0000000100057882 */ /* 0x000fe20000000000 */
[----:B------:R-:W-:Y:S01]  /*01b0*/  UMOV UR6, 0x80 ;  /* 0x0000008000067882 */ /* 0x000fe20000000000 */
[----:B------:R-:W-:Y:S01]  /*01c0*/  ELECT P0, URZ, PT ;  /* 0x00000000003f782f */ /* 0x000fe20003800000 */
[----:B------:R-:W-:-:S04]  /*01d0*/  UIADD3 UR6, -UR6, 0x100000, URZ ;  /* 0x0010000006067890 */ /* 0x000fc8000fffe13f */
[----:B------:R-:W-:Y:S02]  /*01e0*/  USHF.L.U32 UR7, UR6, 0xb, URZ ;  /* 0x0000000b06077899 */ /* 0x000fe4000800063f */
[----:B------:R-:W-:Y:S02]  /*01f0*/  USHF.L.U32 UR6, UR6, 0x1, URZ ;  /* 0x0000000106067899 */ /* 0x000fe4000800063f */
[----:B0-----:R-:W-:Y:S02]  /*0200*/  ULEA UR8, UR8, UR4, 0x18 ;  /* 0x0000000408087291 */ /* 0x001fe4000f8ec03f */
[----:B------:R-:W-:-:S04]  /*0210*/  UIADD3 UR4, -UR5, 0x100000, URZ ;  /* 0x0010000005047890 */ /* 0x000fc8000fffe13f */
[----:B------:R-:W-:Y:S02]  /*0220*/  USHF.L.U32 UR5, UR4, 0xb, URZ ;  /* 0x0000000b04057899 */ /* 0x000fe4000800063f */
[----:B------:R-:W-:Y:S01]  /*0230*/  USHF.L.U32 UR4, UR4, 0x1, URZ ;  /* 0x0000000104047899 */ /* 0x000fe2000800063f */
[----:B------:R-:W0:Y:S11]  /*0240*/  FENCE.VIEW.ASYNC.S ;  /* 0x00000000000073c6 */ /* 0x000e360000000000 */
[----:B0-----:R0:W1:Y:S01]  /*0250*/  SYNCS.EXCH.64 URZ, [UR8+0x38000], UR4 ;  /* 0x03800004083f75b2 */ /* 0x0010620008000100 */
[----:B------:R0:W2:Y:S01]  /*0260*/  SYNCS.EXCH.64 URZ, [UR8+0x38038], UR6 ;  /* 0x03803806083f75b2 */ /* 0x0000a20008000100 */
[----:B------:R0:W3:Y:S01]  /*0270*/  SYNCS.EXCH.64 URZ, [UR8+0x38008], UR4 ;  /* 0x03800804083f75b2 */ /* 0x0000e20008000100 */
[----:B------:R0:W4:Y:S01]  /*0280*/  SYNCS.EXCH.64 URZ, [UR8+0x38040], UR6 ;  /* 0x03804006083f75b2 */ /* 0x0001220008000100 */
[----:B------:R0:W0:Y:S01]  /*0290*/  SYNCS.EXCH.64 URZ, [UR8+0x38010], UR4 ;  /* 0x03801004083f75b2 */ /* 0x0000220008000100 */
        /* <DEDUP_REMOVED lines=9> */
[----:B------:R-:W-:Y:S01]  /*0330*/  NOP ;  /* 0x0000000000007918 */ /* 0x000fe20000000000 */
.L_x_2:
[----:B0-----:R-:W-:Y:S01]  /*0340*/  ULDC.64 UR4, c[0x0][0x598] ;  /* 0x0001660000047ab9 */ /* 0x001fe20000000a00 */
[----:B------:R-:W-:Y:S01]  /*0350*/  LOP3.LUT R3, R3, 0xfffffffc, RZ, 0xc0, !PT ;  /* 0xfffffffc03037812 */ /* 0x000fe200078ec0ff */
[----:B------:R-:W-:Y:S01]  /*0360*/  NOP ;  /* 0x0000000000007918 */ /* 0x000fe20000000000 */
[----:B------:R-:W-:Y:S01]  /*0370*/  ISETP.NE.U32.AND P0, PT, RZ, UR4, PT ;  /* 0x00000004ff007c0c */ /* 0x000fe2000bf05070 */
[----:B------:R-:W-:Y:S01]  /*0380*/  NOP ;  /* 0x0000000000007918 */ /* 0x000fe20000000000 */
[----:B-1234-:R-:W-:Y:S01]  /*0390*/  BAR.SYNC.DEFER_BLOCKING 0x0 ;  /* 0x0000000000007b1d */ /* 0x01efe20000010000 */
[----:B------:R-:W-:Y:S01]  /*03a0*/  IMAD.IADD R4, R2, 0x1, -R3 ;  /* 0x0000000102047824 */ /* 0x000fe200078e0a03 */
[----:B------:R-:W-:Y:S02]  /*03b0*/  ISETP.NE.AND.EX P0, PT, RZ, UR5, PT, P0 ;  /* 0x00000005ff007c0c */ /* 0x000fe4000bf05300 */
[C---:B------:R-:W-:Y:S02]  /*03c0*/  ISETP.NE.AND P2, PT, R5.reuse, 0x1, PT ;  /* 0x000000010500780c */ /* 0x040fe40003f45270 */
[----:B------:R-:W-:Y:S01]  /*03d0*/  LOP3.LUT P1, RZ, R5, R4, RZ, 0xfc, !PT ;  /* 0x0000000405ff7212 */ /* 0x000fe2000782fcff */
[----:B------:R-:W-:-:S03]  /*03e0*/  ULDC.64 UR12, c[0x0][0x208] ;  /* 0x00008200000c7ab9 */ /* 0x000fc60000000a00 */
[----:B------:R-:W-:-:S04]  /*03f0*/  SEL R0, RZ, 0x1, P1 ;  /* 0x00000001ff007807 */ /* 0x000fc80000800000 */
[----:B------:R-:W-:Y:S01]  /*0400*/  SEL R0, R0, 0x2, P2 ;  /* 0x0000000200007807 */ /* 0x000fe20001000000 */
[----:B------:R-:W-:Y:S06]  /*0410*/  @!P0 BRA `(.L_x_3) ;  /* 0x00000000001c8947 */ /* 0x000fec0003800000 */
[----:B------:R-:W0:Y:S02]  /*0420*/  LDC.64 R2, c[0x0][0x598] ;  /* 0x00016600ff027b82 */ /* 0x000e240000000a00 */
[----:B0-----:R-:W2:Y:S02]  /*0430*/  LDG.E.64 R2, desc[UR12][R2.64] ;  /* 0x0000000c02027981 */ /* 0x001ea4000c1e1b00 */
[----:B--2---:R-:W-:-:S04]  /*0440*/  ISETP.NE.U32.AND P0, PT, R2, RZ, PT ;  /* 0x000000ff0200720c */ /* 0x004fc80003f05070 */
[----:B------:R-:W-:-:S13]  /*0450*/  ISETP.NE.AND.EX P0, PT, R3, RZ, PT, P0 ;  /* 0x000000ff0300720c */ /* 0x000fda0003f05300 */
[----:B------:R-:W-:Y:S05]  /*0460*/  @!P0 BRA `(.L_x_3) ;  /* 0x0000000000088947 */ /* 0x000fea0003800000 */
[----:B------:R2:W5:Y:S01]  /*0470*/  LD.E R8, desc[UR12][R2.64] ;  /* 0x0000000c02087980 */ /* 0x000562000c101900 */
[----:B------:R-:W-:Y:S05]  /*0480*/  BRA `(.L_x_4) ;  /* 0x0000000000207947 */ /* 0x000fea0003800000 */
.L_x_3:
[----:B------:R-:W-:Y:S02]  /*0490*/  ULDC.64 UR4, c[0x0][0x588] ;  /* 0x0001620000047ab9 */ /* 0x000fe40000000a00 */
[----:B------:R-:W-:-:S04]  /*04a0*/  ISETP.NE.U32.AND P0, PT, RZ, UR4, PT ;  /* 0x00000004ff007c0c */ /* 0x000fc8000bf05070 */
[----:B------:R-:W-:-:S13]  /*04b0*/  ISETP.NE.AND.EX P0, PT, RZ, UR5, PT, P0 ;  /* 0x00000005ff007c0c */ /* 0x000fda000bf05300 */
[----:B------:R-:W-:Y:S05]  /*04c0*/  @!P0 BRA `(.L_x_5) ;  /* 0x00000000000c8947 */ /* 0x000fea0003800000 */
[----:B------:R-:W0:Y:S02]  /*04d0*/  LDC.64 R8, c[0x0][0x588] ;  /* 0x00016200ff087b82 */ /* 0x000e240000000a00 */
[----:B0-----:R1:W5:Y:S01]  /*04e0*/  LDG.E R8, desc[UR12][R8.64] ;  /* 0x0000000c08087981 */ /* 0x001362000c1e1900 */
[----:B------:R-:W-:Y:S05]  /*04f0*/  BRA `(.L_x_4) ;  /* 0x0000000000047947 */ /* 0x000fea0003800000 */
.L_x_5:
[----:B------:R-:W0:Y:S02]  /*0500*/  LDC R8, c[0x0][0x580] ;  /* 0x00016000ff087b82 */ /* 0x000e240000000800 */
.L_x_4:
[----:B------:R-:W-:Y:S02]  /*0510*/  ULDC.64 UR4, c[0x0][0x5a0] ;  /* 0x0001680000047ab9 */ /* 0x000fe40000000a00 */
[----:B------:R-:W-:-:S04]  /*0520*/  ISETP.NE.U32.AND P0, PT, RZ, UR4, PT ;  /* 0x00000004ff007c0c */ /* 0x000fc8000bf05070 */
[----:B------:R-:W-:-:S13]  /*0530*/  ISETP.NE.AND.EX P0, PT, RZ, UR5, PT, P0 ;  /* 0x00000005ff007c0c */ /* 0x000fda000bf05300 */
[----:B------:R-:W-:Y:S05]  /*0540*/  @!P0 BRA `(.L_x_6) ;  /* 0x00000000001c8947 */ /* 0x000fea0003800000 */
[----:B--2---:R-:W2:Y:S02]  /*0550*/  LDC.64 R2, c[0x0][0x5a0] ;  /* 0x00016800ff027b82 */ /* 0x004ea40000000a00 */
[----:B--2---:R-:W2:Y:S02]  /*0560*/  LDG.E.64 R2, desc[UR12][R2.64] ;  /* 0x0000000c02027981 */ /* 0x004ea4000c1e1b00 */
[----:B--2---:R-:W-:-:S04]  /*0570*/  ISETP.NE.U32.AND P0, PT, R2, RZ, PT ;  /* 0x000000ff0200720c */ /* 0x004fc80003f05070 */
[----:B------:R-:W-:-:S13]  /*0580*/  ISETP.NE.AND.EX P0, PT, R3, RZ, PT, P0 ;  /* 0x000000ff0300720c */ /* 0x000fda0003f05300 */
[----:B------:R-:W-:Y:S05]  /*0590*/  @!P0 BRA `(.L_x_6) ;  /* 0x0000000000088947 */ /* 0x000fea0003800000 */
[----:B-1----:R4:W5:Y:S01]  /*05a0*/  LD.E R9, desc[UR12][R2.64] ;  /* 0x0000000c02097980 */ /* 0x002962000c101900 */
[----:B------:R-:W-:Y:S05]  /*05b0*/  BRA `(.L_x_7) ;  /* 0x0000000000207947 */ /* 0x000fea0003800000 */
.L_x_6:
[----:B------:R-:W-:Y:S02]  /*05c0*/  ULDC.64 UR4, c[0x0][0x590] ;  /* 0x0001640000047ab9 */ /* 0x000fe40000000a00 */
[----:B------:R-:W-:-:S04]  /*05d0*/  ISETP.NE.U32.AND P0, PT, RZ, UR4, PT ;  /* 0x00000004ff007c0c */ /* 0x000fc8000bf05070 */
[----:B------:R-:W-:-:S13]  /*05e0*/  ISETP.NE.AND.EX P0, PT, RZ, UR5, PT, P0 ;  /* 0x00000005ff007c0c */ /* 0x000fda000bf05300 */
[----:B------:R-:W-:Y:S05]  /*05f0*/  @!P0 BRA `(.L_x_8) ;  /* 0x00000000000c8947 */ /* 0x000fea0003800000 */
[----:B--2---:R-:W1:Y:S02]  /*0600*/  LDC.64 R2, c[0x0][0x590] ;  /* 0x00016400ff027b82 */ /* 0x004e640000000a00 */
[----:B-1----:R3:W5:Y:S01]  /*0610*/  LDG.E R9, desc[UR12][R2.64] ;  /* 0x0000000c02097981 */ /* 0x002762000c1e1900 */
[----:B------:R-:W-:Y:S05]  /*0620*/  BRA `(.L_x_7) ;  /* 0x0000000000047947 */ /* 0x000fea0003800000 */
.L_x_8:
[----:B-1----:R-:W1:Y:S02]  /*0630*/  LDC R9, c[0x0][0x584] ;  /* 0x00016100ff097b82 */ /* 0x002e640000000800 */
.L_x_7:
[----:B--234-:R-:W2:Y:S01]  /*0640*/  LDC R2, c[0x0][0x3c4] ;  /* 0x0000f100ff027b82 */ /* 0x01cea20000000800 */
[----:B------:R-:W-:-:S07]  /*0650*/  ISETP.NE.AND P0, PT, R5, RZ, PT ;  /* 0x000000ff0500720c */ /* 0x000fce0003f05270 */
[----:B------:R-:W3:Y:S01]  /*0660*/  LDC.64 R10, c[0x0][0x3c8] ;  /* 0x0000f200ff0a7b82 */ /* 0x000ee20000000a00 */
[----:B--2---:R-:W-:-:S05]  /*0670*/  VIADD R2, R2, 0x3f ;  /* 0x0000003f02027836 */ /* 0x004fca0000000000 */
[----:B------:R-:W-:-:S04]  /*0680*/  SHF.R.S32.HI R3, RZ, 0x1f, R2 ;  /* 0x0000001fff037819 */ /* 0x000fc80000011402 */
[----:B------:R-:W-:-:S04]  /*0690*/  LEA.HI R3, R3, R2, RZ, 0x6 ;  /* 0x0000000203037211 */ /* 0x000fc800078f30ff */
[----:B------:R-:W-:-:S05]  /*06a0*/  SHF.R.S32.HI R3, RZ, 0x6, R3 ;  /* 0x00000006ff037819 */ /* 0x000fca0000011403 */
[----:B---3--:R-:W-:-:S04]  /*06b0*/  IMAD R2, R3, R10, RZ ;  /* 0x0000000a03027224 */ /* 0x008fc800078e02ff */
[----:B------:R-:W-:Y:S01]  /*06c0*/  IMAD R2, R2, R11, RZ ;  /* 0x0000000b02027224 */ /* 0x000fe200078e02ff */
[----:B------:R-:W-:Y:S06]  /*06d0*/  @!P0 BRA `(.L_x_9) ;  /* 0x0000008800648947 */ /* 0x000fec0003800000 */
[----:B------:R-:W-:-:S13]  /*06e0*/  ISETP.NE.AND P0, PT, R5, 0x1, PT ;  /* 0x000000010500780c */ /* 0x000fda0003f05270 */
[----:B------:R-:W-:Y:S05]  /*06f0*/  @P0 EXIT ;  /* 0x000000000000094d */ /* 0x000fea0003800000 */
[----:B------:R-:W-:Y:S01]  /*0700*/  ISETP.GE.AND P0, PT, R2, 0x1, PT ;  /* 0x000000010200780c */ /* 0x000fe20003f06270 */
[----:B------:R-:W-:Y:S01]  /*0710*/  UMOV UR4, URZ ;  /* 0x0000003f00047c82 */ /* 0x000fe20008000000 */
[----:B------:R-:W-:Y:S02]  /*0720*/  CS2R R86, SRZ ;  /* 0x0000000000567805 */ /* 0x000fe4000001ff00 */
[----:B------:R-:W-:Y:S02]  /*0730*/  CS2R R88, SRZ ;  /* 0x0000000000587805 */ /* 0x000fe4000001ff00 */
[----:B------:R-:W-:Y:S02]  /*0740*/  CS2R R90, SRZ ;  /* 0x00000000005a7805 */ /* 0x000fe4000001ff00 */
[----:B------:R-:W-:Y:S02]  /*0750*/  CS2R R92, SRZ ;  /* 0x00000000005c7805 */ /* 0x000fe4000001ff00 */
[----:B------:R-:W-:-:S02]  /*0760*/  CS2R R94, SRZ ;  /* 0x00000000005e7805 */ /* 0x000fc4000001ff00 */
[----:B------:R-:W-:Y:S02]  /*0770*/  CS2R R96, SRZ ;  /* 0x0000000000607805 */ /* 0x000fe4000001ff00 */
        /* <DEDUP_REMOVED lines=57> */
[----:B------:R-:W-:Y:S01]  /*0b10*/  CS2R R84, SRZ ;  /* 0x0000000000547805 */ /* 0x000fe2000001ff00 */
[----:B------:R-:W-:Y:S06]  /*0b20*/  @!P0 BRA `(.L_x_10) ;  /* 0x0000000000d88947 */ /* 0x000fec0003800000 */
[----:B------:R-:W-:-:S04]  /*0b30*/  LOP3.LUT R3, R0, 0x1, RZ, 0xfc, !PT ;  /* 0x0000000100037812 */ /* 0x000fc800078efcff */
[----:B------:R-:W-:-:S13]  /*0b40*/  ISETP.NE.AND P1, PT, R3, 0x3, PT ;  /* 0x000000030300780c */ /* 0x000fda0003f25270 */
[----:B------:R-:W-:Y:S05]  /*0b50*/  @!P1 BRA `(.L_x_11) ;  /* 0x0000000000049947 */ /* 0x000fea0003800000 */
[----:B------:R-:W-:Y:S01]  /*0b60*/  BPT.TRAP 0x1 ;  /* 0x000000040000795c */ /* 0x000fe20000300000 */
.L_x_11:
[----:B------:R-:W2:Y:S01]  /*0b70*/  S2UR UR5, SR_CgaCtaId ;  /* 0x00000000000579c3 */ /* 0x000ea20000008800 */
[----:B------:R-:W-:Y:S01]  /*0b80*/  SHF.L.U32 R3, RZ, 0x1f, RZ ;  /* 0x0000001fff037819 */ /* 0x000fe200000006ff */
[----:B------:R-:W-:Y:S02]  /*0b90*/  UMOV UR4, 0x400 ;  /* 0x0000040000047882 */ /* 0x000fe40000000000 */
[----:B--2---:R-:W-:-:S12]  /*0ba0*/  ULEA UR4, UR5, UR4, 0x18 ;  /* 0x0000000405047291 */ /* 0x004fd8000f8ec03f */
.L_x_12:
[----:B--2---:R-:W-:-:S04]  /*0bb0*/  IMAD.U32 R4, RZ, RZ, UR4 ;  /* 0x00000004ff047e24 */ /* 0x004fc8000f8e00ff */
[----:B------:R2:W3:Y:S03]  /*0bc0*/  SYNCS.PHASECHK.TRANS64.TRYWAIT P1, [R4+URZ+0x38000], R3 ;  /* 0x03800003040075a7 */ /* 0x0004e6000802017f */
[----:B---3--:R-:W-:Y:S05]  /*0bd0*/  @!P1 NANOSLEEP.SYNCS 0x989680 ;  /* 0x009896800000995d */ /* 0x008fea0003900000 */
[----:B------:R-:W3:Y:S02]  /*0be0*/  @!P1 SYNCS.PHASECHK.TRANS64 P1, [R4+URZ+0x38000], R3 ;  /* 0x03800003040095a7 */ /* 0x000ee4000802007f */
[----:B---3--:R-:W-:Y:S05]  /*0bf0*/  @!P1 BRA `(.L_x_12) ;  /* 0xfffffffc00ec9947 */ /* 0x008fea000383ffff */
[----:B------:R-:W-:Y:S01]  /*0c00*/  UIADD3 UR5, UR4, 0x1c000, URZ ;  /* 0x0001c00004057890 */ /* 0x000fe2000fffe03f */
[----:B------:R-:W-:Y:S01]  /*0c10*/  WARPGROUP.ARRIVE ;  /* 0x00000000000079c5 */ /* 0x000fe20000000000 */
[----:B------:R-:W-:Y:S02]  /*0c20*/  USHF.R.U32.HI UR4, URZ, 0x4, UR4 ;  /* 0x000000043f047899 */ /* 0x000fe40008011604 */
[----:B------:R-:W-:Y:S02]  /*0c30*/  USHF.R.U32.HI UR5, URZ, 0x4, UR5 ;  /* 0x000000043f057899 */ /* 0x000fe40008011605 */
[----:B------:R-:W-:Y:S02]  /*0c40*/  ULOP3.LUT UR4, UR4, 0x3fff, URZ, 0xc0, !UPT ;  /* 0x00003fff04047892 */ /* 0x000fe4000f8ec03f */
[----:B------:R-:W-:Y:S02]  /*0c50*/  ULOP3.LUT UR5, UR5, 0x3fff, URZ, 0xc0, !UPT ;  /* 0x00003fff05057892 */ /* 0x000fe4000f8ec03f */
[----:B------:R-:W-:-:S02]  /*0c60*/  ULOP3.LUT UR8, UR4, 0x10000, URZ, 0xfc, !UPT ;  /* 0x0001000004087892 */ /* 0x000fc4000f8efc3f */
[----:B------:R-:W-:Y:S01]  /*0c70*/  ULOP3.LUT UR9, UR5, 0x10000, URZ, 0xfc, !UPT ;  /* 0x0001000005097892 */ /* 0x000fe2000f8efc3f */
[----:B------:R-:W-:Y:S02]  /*0c80*/  UMOV UR7, 0x40000040 ;  /* 0x4000004000077882 */ /* 0x000fe40000000000 */
[----:B------:R-:W-:Y:S02]  /*0c90*/  UMOV UR5, 0x40000040 ;  /* 0x4000004000057882 */ /* 0x000fe40000000000 */
[----:B------:R-:W-:Y:S02]  /*0ca0*/  UMOV UR4, UR8 ;  /* 0x0000000800047c82 */ /* 0x000fe40008000000 */
[----:B------:R-:W-:Y:S02]  /*0cb0*/  UMOV UR6, UR9 ;  /* 0x0000000900067c82 */ /* 0x000fe40008000000 */
[----:B------:R-:W-:Y:S01]  /*0cc0*/  HGMMA.64x128x16.F32.BF16 R88, gdesc[UR4], RZ, !UPT ;  /* 0x01e00000045879f0 */ /* 0x000fe2000c7018ff */
[----:B------:R-:W-:Y:S01]  /*0cd0*/  UIADD3 UR4, UR8, 0x200, URZ ;  /* 0x0000020008047890 */ /* 0x000fe2000fffe03f */
[----:B------:R-:W-:-:S10]  /*0ce0*/  UMOV UR5, 0x40000040 ;  /* 0x4000004000057882 */ /* 0x000fd40000000000 */
[----:B------:R-:W-:Y:S01]  /*0cf0*/  HGMMA.64x128x16.F32.BF16 R24, gdesc[UR4], RZ, !UPT ;  /* 0x01e00000041879f0 */ /* 0x000fe2000c7018ff */
[----:B------:R-:W-:Y:S02]  /*0d00*/  UIADD3 UR4, UR8, 0x2, URZ ;  /* 0x0000000208047890 */ /* 0x000fe4000fffe03f */
[----:B------:R-:W-:Y:S01]  /*0d10*/  UIADD3 UR6, UR9, 0x2, URZ ;  /* 0x0000000209067890 */ /* 0x000fe2000fffe03f */
[----:B------:R-:W-:Y:S01]  /*0d20*/  UMOV UR5, 0x40000040 ;  /* 0x4000004000057882 */ /* 0x000fe20000000000 */
[----:B------:R-:W-:-:S07]  /*0d30*/  UMOV UR7, 0x40000040 ;  /* 0x4000004000077882 */ /* 0x000fce0000000000 */
[----:B------:R-:W-:Y:S01]  /*0d40*/  HGMMA.64x128x16.F32.BF16 R88, gdesc[UR4], R88 ;  /* 0x01e00000045879f0 */ /* 0x000fe20008701858 */
[----:B------:R-:W-:Y:S01]  /*0d50*/  UIADD3 UR4, UR8, 0x202, URZ ;  /* 0x0000020208047890 */ /* 0x000fe2000fffe03f */
[----:B------:R-:W-:-:S10]  /*0d60*/  UMOV UR5, 0x40000040 ;  /* 0x4000004000057882 */ /* 0x000fd40000000000 */
[----:B------:R-:W-:Y:S01]  /*0d70*/  HGMMA.64x128x16.F32.BF16 R24, gdesc[UR4], R24 ;  /* 0x01e00000041879f0 */ /* 0x000fe20008701818 */
        /* <DEDUP_REMOVED lines=15> */
[----:B------:R-:W-:Y:S01]  /*0e70*/  HGMMA.64x128x16.F32.BF16 R24, gdesc[UR4], R24, gsb0 ;  /* 0x01e00000041879f0 */ /* 0x000fe20008001818 */
[----:B------:R-:W-:-:S05]  /*0e80*/  UMOV UR4, 0x1 ;  /* 0x0000000100047882 */ /* 0x000fca0000000000 */
.L_x_10:
[----:B--2---:R-:W-:-:S05]  /*0e90*/  VIMNMX R3, R2, 0x1, PT ;  /* 0x0000000102037848 */ /* 0x004fca0003fe0100 */
[----:B------:R-:W-:-:S05]  /*0ea0*/  IMAD.IADD R5, R2, 0x1, -R3 ;  /* 0x0000000102057824 */ /* 0x000fca00078e0a03 */
[----:B------:R-:W-:-:S13]  /*0eb0*/  ISETP.GE.AND P1, PT, R5, 0x1, PT ;  /* 0x000000010500780c */ /* 0x000fda0003f26270 */
[----:B------:R-:W-:Y:S05]  /*0ec0*/  @!P1 BRA `(.L_x_13) ;  /* 0x0000000400489947 */ /* 0x000fea0003800000 */
[----:B------:R-:W2:Y:S01]  /*0ed0*/  S2UR UR5, SR_CgaCtaId ;  /* 0x00000000000579c3 */ /* 0x000ea20000008800 */
[----:B------:R-:W-:Y:S01]  /*0ee0*/  UMOV UR6, 0x400 ;  /* 0x0000040000067882 */ /* 0x000fe20000000000 */
[----:B------:R-:W-:Y:S01]  /*0ef0*/  LOP3.LUT R7, R0, 0x1, RZ, 0xfc, !PT ;  /* 0x0000000100077812 */ /* 0x000fe200078efcff */
[----:B------:R-:W-:Y:S01]  /*0f00*/  IMAD.MOV.U32 R6, RZ, RZ, RZ ;  /* 0x000000ffff067224 */ /* 0x000fe200078e00ff */
[----:B------:R-:W-:Y:S01]  /*0f10*/  UISETP.NE.U32.AND UP0, UPT, UR4, URZ, UPT ;  /* 0x0000003f0400728c */ /* 0x000fe2000bf05070 */
[----:B------:R-:W-:Y:S01]  /*0f20*/  IMAD.MOV.U32 R2, RZ, RZ, R5 ;  /* 0x000000ffff027224 */ /* 0x000fe200078e0005 */
[----:B--2---:R-:W-:-:S04]  /*0f30*/  ULEA UR6, UR5, UR6, 0x18 ;  /* 0x0000000605067291 */ /* 0x004fc8000f8ec03f */
[----:B------:R-:W-:Y:S02]  /*0f40*/  UIADD3 UR7, UR6, 0x1c000, URZ ;  /* 0x0001c00006077890 */ /* 0x000fe4000fffe03f */
[----:B------:R-:W-:Y:S02]  /*0f50*/  USHF.R.U32.HI UR5, URZ, 0x4, UR6 ;  /* 0x000000043f057899 */ /* 0x000fe40008011606 */
[----:B------:R-:W-:Y:S02]  /*0f60*/  USHF.R.U32.HI UR7, URZ, 0x4, UR7 ;  /* 0x000000043f077899 */ /* 0x000fe40008011607 */
[----:B------:R-:W-:Y:S02]  /*0f70*/  ULOP3.LUT UR5, UR5, 0x3fff, URZ, 0xc0, !UPT ;  /* 0x00003fff05057892 */ /* 0x000fe4000f8ec03f */
[----:B------:R-:W-:Y:S02]  /*0f80*/  ULOP3.LUT UR8, UR7, 0x3fff, URZ, 0xc0, !UPT ;  /* 0x00003fff07087892 */ /* 0x000fe4000f8ec03f */
[----:B------:R-:W-:-:S02]  /*0f90*/  ULOP3.LUT UR7, UR5, 0x10000, URZ, 0xfc, !UPT ;  /* 0x0001000005077892 */ /* 0x000fc4000f8efc3f */
[----:B------:R-:W-:Y:S01]  /*0fa0*/  ULOP3.LUT UR16, UR8, 0x10000, URZ, 0xfc, !UPT ;  /* 0x0001000008107892 */ /* 0x000fe2000f8efc3f */
[----:B------:R-:W-:-:S11]  /*0fb0*/  UMOV UR5, URZ ;  /* 0x0000003f00057c82 */ /* 0x000fd60008000000 */
.L_x_18:
[----:B------:R-:W-:-:S13]  /*0fc0*/  ISETP.NE.AND P2, PT, R7, 0x3, PT ;  /* 0x000000030700780c */ /* 0x000fda0003f45270 */
[----:B--2---:R-:W-:Y:S05]  /*0fd0*/  @!P2 BRA `(.L_x_14) ;  /* 0x000000000004a947 */ /* 0x004fea0003800000 */
[----:B------:R-:W-:Y:S01]  /*0fe0*/  BPT.TRAP 0x1 ;  /* 0x000000040000795c */ /* 0x000fe20000300000 */
.L_x_14:
[----:B------:R-:W-:Y:S01]  /*0ff0*/  SHF.L.U32 R3, R6, 0x1f, RZ ;  /* 0x0000001f06037819 */ /* 0x000fe200000006ff */
[----:B------:R-:W-:-:S12]  /*1000*/  ULEA UR8, UR4, UR6, 0x3 ;  /* 0x0000000604087291 */ /* 0x000fd8000f8e183f */
.L_x_15:
[----:B--2---:R-:W-:-:S04]  /*1010*/  IMAD.U32 R4, RZ, RZ, UR8 ;  /* 0x00000008ff047e24 */ /* 0x004fc8000f8e00ff */
[----:B------:R2:W3:Y:S03]  /*1020*/  SYNCS.PHASECHK.TRANS64.TRYWAIT P1, [R4+URZ+0x38000], R3 ;  /* 0x03800003040075a7 */ /* 0x0004e6000802017f */
[----:B---3--:R-:W-:Y:S05]  /*1030*/  @!P1 NANOSLEEP.SYNCS 0x989680 ;  /* 0x009896800000995d */ /* 0x008fea0003900000 */
[----:B------:R-:W3:Y:S02]  /*1040*/  @!P1 SYNCS.PHASECHK.TRANS64 P1, [R4+URZ+0x38000], R3 ;  /* 0x03800003040095a7 */ /* 0x000ee4000802007f */
[----:B---3--:R-:W-:Y:S05]  /*1050*/  @!P1 BRA `(.L_x_15) ;  /* 0xfffffffc00ec9947 */ /* 0x008fea000383ffff */
[----:B------:R-:W-:Y:S01]  /*1060*/  ULEA UR14, UR4, UR7, 0xa ;  /* 0x00000007040e7291 */ /* 0x000fe2000f8e503f */
[----:B------:R-:W-:Y:S01]  /*1070*/  WARPGROUP.ARRIVE ;  /* 0x00000000000079c5 */ /* 0x000fe20000000000 */
[----:B------:R-:W-:Y:S01]  /*1080*/  ULEA UR15, UR4, UR16, 0xa ;  /* 0x00000010040f7291 */ /* 0x000fe2000f8e503f */
[----:B------:R-:W-:Y:S01]  /*1090*/  UMOV UR9, 0x40000040 ;  /* 0x4000004000097882 */ /* 0x000fe20000000000 */
[----:B------:R-:W-:-:S03]  /*10a0*/  UMOV UR11, 0x40000040 ;  /* 0x40000040000b7882 */ /* 0x000fc60000000000 */
[----:B------:R-:W-:Y:S02]  /*10b0*/  UMOV UR8, UR14 ;  /* 0x0000000e00087c82 */ /* 0x000fe40008000000 */
[----:B------:R-:W-:Y:S02]  /*10c0*/  UMOV UR10, UR15 ;  /* 0x0000000f000a7c82 */ /* 0x000fe40008000000 */
[----:B------:R-:W-:Y:S01]  /*10d0*/  HGMMA.64x128x16.F32.BF16 R88, gdesc[UR8], R88, UP0 ;  /* 0x01e00000085879f0 */ /* 0x000fe2000bf01858 */
[----:B------:R-:W-:Y:S01]  /*10e0*/  UIADD3 UR8, UR14, 0x200, URZ ;  /* 0x000002000e087890 */ /* 0x000fe2000fffe03f */
[----:B------:R-:W-:-:S10]  /*10f0*/  UMOV UR9, 0x40000040 ;  /* 0x4000004000097882 */ /* 0x000fd40000000000 */
[----:B------:R-:W-:Y:S01]  /*1100*/  HGMMA.64x128x16.F32.BF16 R24, gdesc[UR8], R24, UP0 ;  /* 0x01e00000081879f0 */ /* 0x000fe2000bf01818 */
        /* <DEDUP_REMOVED lines=23> */
[----:B------:R-:W-:Y:S03]  /*1280*/  HGMMA.64x128x16.F32.BF16 R24, gdesc[UR8], R24, gsb0 ;  /* 0x01e00000081879f0 */ /* 0x000fe60008001818 */
[----:B------:R-:W-:Y:S02]  /*1290*/  WARPGROUP.DEPBAR.LE gsb0, 0x1 ;  /* 0x00008000000079c5 */ /* 0x000fe40000010100 */
[----:B------:R-:W-:Y:S05]  /*12a0*/  @!P2 BRA `(.L_x_16) ;  /* 0x000000000004a947 */ /* 0x000fea0003800000 */
[----:B------:R-:W-:Y:S01]  /*12b0*/  BPT.TRAP 0x1 ;  /* 0x000000040000795c */ /* 0x000fe20000300000 */
.L_x_16:
[----:B------:R-:W-:Y:S01]  /*12c0*/  ULEA UR8, UR5, UR6, 0x3 ;  /* 0x0000000605087291 */ /* 0x000fe2000f8e183f */
[----:B------:R-:W-:-:S03]  /*12d0*/  ISETP.GT.U32.AND P1, PT, R0, 0x1, PT ;  /* 0x000000010000780c */ /* 0x000fc60003f24070 */
[----:B------:R-:W-:-:S04]  /*12e0*/  UIADD3 UR8, UR8, 0x38038, URZ ;  /* 0x0003803808087890 */ /* 0x000fc8000fffe03f */
[----:B------:R-:W-:-:S09]  /*12f0*/  UPRMT UR8, URZ, 0x654, UR8 ;  /* 0x000006543f087896 */ /* 0x000fd20008000008 */
[----:B------:R-:W-:Y:S01]  /*1300*/  SYNCS.ARRIVE.TRANS64.RED.A1T0 RZ, [UR8], RZ ;  /* 0x000000ffffff79a7 */ /* 0x000fe20008100408 */
[----:B------:R-:W-:Y:S05]  /*1310*/  @P1 BRA `(.L_x_17) ;  /* 0x0000000000041947 */ /* 0x000fea0003800000 */
[----:B------:R-:W-:Y:S01]  /*1320*/  BPT.TRAP 0x1 ;  /* 0x000000040000795c */ /* 0x000fe20000300000 */
.L_x_17:
[----:B------:R-:W-:Y:S01]  /*1330*/  UIADD3 UR4, UR4, 0x1, URZ ;  /* 0x0000000104047890 */ /* 0x000fe2000fffe03f */
[C---:B------:R-:W-:Y:S01]  /*1340*/  ISETP.GT.AND P1, PT, R2.reuse, 0x1, PT ;  /* 0x000000010200780c */ /* 0x040fe20003f24270 */
[----:B------:R-:W-:Y:S01]  /*1350*/  UIADD3 UR5, UR5, 0x1, URZ ;  /* 0x0000000105057890 */ /* 0x000fe2000fffe03f */
[----:B------:R-:W-:Y:S01]  /*1360*/  VIADD R2, R2, 0xffffffff ;  /* 0xffffffff02027836 */ /* 0x000fe20000000000 */
[----:B------:R-:W-:Y:S02]  /*1370*/  UISETP.NE.AND UP0, UPT, UR4, 0x7, UPT ;  /* 0x000000070400788c */ /* 0x000fe4000bf05270 */
[----:B------:R-:W-:Y:S02]  /*1380*/  UISETP.NE.AND UP1, UPT, UR5, 0x7, UPT ;  /* 0x000000070500788c */ /* 0x000fe4000bf25270 */
[----:B------:R-:W-:Y:S02]  /*1390*/  USEL UR8, URZ, 0x1, UP0 ;  /* 0x000000013f087887 */ /* 0x000fe40008000000 */
[----:B------:R-:W-:-:S02]  /*13a0*/  USEL UR4, UR4, URZ, UP0 ;  /* 0x0000003f04047287 */ /* 0x000fc40008000000 */
[----:B------:R-:W-:Y:S02]  /*13b0*/  USEL UR5, UR5, URZ, UP1 ;  /* 0x0000003f05057287 */ /* 0x000fe40008800000 */
[----:B------:R-:W-:Y:S01]  /*13c0*/  UPLOP3.LUT UP0, UPT, UPT, UPT, UPT, 0x80, 0x0 ;  /* 0x000000000000789c */ /* 0x000fe20003f0f070 */
[----:B------:R-:W-:Y:S01]  /*13d0*/  LOP3.LUT R6, R6, UR8, RZ, 0x3c, !PT ;  /* 0x0000000806067c12 */ /* 0x000fe2000f8e3cff */
[----:B------:R-:W-:Y:S09]  /*13e0*/  @P1 BRA `(.L_x_18) ;  /* 0xfffffff800f41947 */ /* 0x000ff2000383ffff */
.L_x_13:
[----:B------:R-:W-:Y:S02]  /*13f0*/  WARPGROUP.DEPBAR.LE gsb0, 0x0 ;  /* 0x00008000000079c5 */ /* 0x000fe40000010000 */
[----:B------:R-:W-:Y:S05]  /*1400*/  @!P0 BRA `(.L_x_19) ;  /* 0x00000000004c8947 */ /* 0x000fea0003800000 */
[----:B------:R-:W-:-:S04]  /*1410*/  LOP3.LUT R2, R0, 0x1, RZ, 0xfc, !PT ;  /* 0x0000000100027812 */ /* 0x000fc800078efcff */
[----:B------:R-:W-:-:S13]  /*1420*/  ISETP.NE.AND P0, PT, R2, 0x3, PT ;  /* 0x000000030200780c */ /* 0x000fda0003f05270 */
[----:B------:R-:W-:Y:S05]  /*1430*/  @!P0 BRA `(.L_x_20) ;  /* 0x0000000000048947 */ /* 0x000fea0003800000 */
[----:B------:R-:W-:Y:S01]  /*1440*/  BPT.TRAP 0x1 ;  /* 0x000000040000795c */ /* 0x000fe20000300000 */
.L_x_20:
[----:B--2---:R-:W2:Y:S01]  /*1450*/  S2R R4, SR_CgaCtaId ;  /* 0x0000000000047919 */ /* 0x004ea20000008800 */
[----:B------:R-:W-:Y:S01]  /*1460*/  IMAD.WIDE.U32 R2, R5, 0x24924925, RZ ;  /* 0x2492492505027825 */ /* 0x000fe200078e00ff */
[----:B------:R-:W-:-:S03]  /*1470*/  ISETP.GT.U32.AND P0, PT, R0, 0x1, PT ;  /* 0x000000010000780c */ /* 0x000fc60003f04070 */
[----:B------:R-:W-:-:S05]  /*1480*/  IMAD.IADD R2, R5, 0x1, -R3 ;  /* 0x0000000105027824 */ /* 0x000fca00078e0a03 */
[----:B------:R-:W-:Y:S02]  /*1490*/  LEA.HI R2, R2, R3, RZ, 0x1f ;  /* 0x0000000302027211 */ /* 0x000fe400078ff8ff */
[----:B------:R-:W-:Y:S02]  /*14a0*/  MOV R3, 0x400 ;  /* 0x0000040000037802 */ /* 0x000fe40000000f00 */
[----:B------:R-:W-:-:S05]  /*14b0*/  SHF.R.U32.HI R2, RZ, 0x2, R2 ;  /* 0x00000002ff027819 */ /* 0x000fca0000011602 */
[----:B------:R-:W-:Y:S01]  /*14c0*/  IMAD R2, R2, -0x7, R5 ;  /* 0xfffffff902027824 */ /* 0x000fe200078e0205 */
[----:B--2---:R-:W-:-:S05]  /*14d0*/  LEA R3, R4, R3, 0x18 ;  /* 0x0000000304037211 */ /* 0x004fca00078ec0ff */
[----:B------:R-:W-:-:S04]  /*14e0*/  IMAD R2, R2, 0x8, R3 ;  /* 0x0000000802027824 */ /* 0x000fc800078e0203 */
[----:B------:R-:W-:-:S05]  /*14f0*/  VIADD R2, R2, 0x38038 ;  /* 0x0003803802027836 */ /* 0x000fca0000000000 */
[----:B------:R-:W-:-:S04]  /*1500*/  PRMT R2, RZ, 0x654, R2 ;  /* 0x00000654ff027816 */ /* 0x000fc80000000002 */
[----:B------:R3:W-:Y:S01]  /*1510*/  SYNCS.ARRIVE.TRANS64.RED.A1T0 RZ, [R2+URZ], RZ ;  /* 0x000000ff02ff79a7 */ /* 0x0007e2000810043f */
[----:B------:R-:W-:Y:S05]  /*1520*/  @P0 BRA `(.L_x_19) ;  /* 0x0000000000040947 */ /* 0x000fea0003800000 */
[----:B------:R-:W-:Y:S01]  /*1530*/  BPT.TRAP 0x1 ;  /* 0x000000040000795c */ /* 0x000fe20000300000 */
.L_x_19:
[----:B--2---:R-:W2:Y:S01]  /*1540*/  S2R R3, SR_TID.X ;  /* 0x0000000000037919 */ /* 0x004ea20000002100 */
[----:B------:R-:W-:Y:S01]  /*1550*/  ULDC.64 UR4, c[0x0][0x280] ;  /* 0x0000a00000047ab9 */ /* 0x000fe20000000a00 */
[----:B------:R-:W4:Y:S01]  /*1560*/  S2R R6, SR_CTAID.Y ;  /* 0x0000000000067919 */ /* 0x000f220000002600 */
[----:B------:R-:W0:Y:S01]  /*1570*/  S2R R15, SR_CTAID.X ;  /* 0x00000000000f7919 */ /* 0x000e220000002500 */
[----:B--2---:R-:W-:-:S04]  /*1580*/  SHF.R.S32.HI R0, RZ, 0x1f, R3 ;  /* 0x0000001fff007819 */ /* 0x004fc80000011403 */
[----:B------:R-:W-:Y:S01]  /*1590*/  LEA.HI R0, R0, R3, RZ, 0x7 ;  /* 0x0000000300007211 */ /* 0x000fe200078f38ff */
[----:B----4-:R-:W-:-:S03]  /*15a0*/  IMAD.SHL.U32 R6, R6, 0x80, RZ ;  /* 0x0000008006067824 */ /* 0x010fc600078e00ff */
[----:B------:R-:W-:Y:S01]  /*15b0*/  LOP3.LUT R0, R0, 0xffffff80, RZ, 0xc0, !PT ;  /* 0xffffff8000007812 */ /* 0x000fe200078ec0ff */
[----:B0-----:R-:W-:Y:S01]  /*15c0*/  IMAD.SHL.U32 R4, R15, 0x80, RZ ;  /* 0x000000800f047824 */ /* 0x001fe200078e00ff */
[----:B------:R-:W-:-:S03]  /*15d0*/  ISETP.GE.AND P0, PT, R6, UR5, PT ;  /* 0x0000000506007c0c */ /* 0x000fc6000bf06270 */
[----:B------:R-:W-:Y:S01]  /*15e0*/  IMAD.IADD R0, R3, 0x1, -R0 ;  /* 0x0000000103007824 */ /* 0x000fe200078e0a00 */
[----:B------:R-:W-:-:S04]  /*15f0*/  ISETP.GE.OR P0, PT, R4, UR4, P0 ;  /* 0x0000000404007c0c */ /* 0x000fc80008706670 */
[----:B------:R-:W-:-:S04]  /*1600*/  SHF.R.S32.HI R3, RZ, 0x1f, R0 ;  /* 0x0000001fff037819 */ /* 0x000fc80000011400 */
[----:B---3--:R-:W-:-:S04]  /*1610*/  LEA.HI R2, R3, R0, RZ, 0x2 ;  /* 0x0000000003027211 */ /* 0x008fc800078f10ff */
[--C-:B------:R-:W-:Y:S02]  /*1620*/  SHF.R.S32.HI R10, RZ, 0x2, R2.reuse ;  /* 0x00000002ff0a7819 */ /* 0x100fe40000011402 */
[----:B------:R-:W-:-:S04]  /*1630*/  SHF.R.S32.HI R5, RZ, 0x1f, R2 ;  /* 0x0000001fff057819 */ /* 0x000fc80000011402 */
[----:B------:R-:W-:-:S04]  /*1640*/  LEA.HI R5, R5, R10, RZ, 0x3 ;  /* 0x0000000a05057211 */ /* 0x000fc800078f18ff */
[----:B------:R-:W-:Y:S01]  /*1650*/  LOP3.LUT R11, R5, 0xfffffff8, RZ, 0xc0, !PT ;  /* 0xfffffff8050b7812 */ /* 0x000fe200078ec0ff */
[----:B------:R-:W-:Y:S06]  /*1660*/  @P0 EXIT ;  /* 0x000000000000094d */ /* 0x000fec0003800000 */
[----:B------:R-:W0:Y:S01]  /*1670*/  LDC.64 R16, c[0x0][0x5d0] ;  /* 0x00017400ff107b82 */ /* 0x000e220000000a00 */
[----:B------:R-:W-:Y:S01]  /*1680*/  IMAD.IADD R10, R10, 0x1, -R11 ;  /* 0x000000010a0a7824 */ /* 0x000fe200078e0a0b */
[----:B------:R-:W-:Y:S02]  /*1690*/  LOP3.LUT R5, R2, 0x7ffffffc, RZ, 0xc0, !PT ;  /* 0x7ffffffc02057812 */ /* 0x000fe400078ec0ff */
[----:B------:R-:W-:Y:S02]  /*16a0*/  LEA.HI R3, R3, R0, RZ, 0x5 ;  /* 0x0000000003037211 */ /* 0x000fe400078f28ff */
[----:B------:R-:W-:Y:S01]  /*16b0*/  SHF.R.S32.HI R11, RZ, 0x1f, R10 ;  /* 0x0000001fff0b7819 */ /* 0x000fe2000001140a */
[----:B------:R-:W-:Y:S01]  /*16c0*/  IMAD.IADD R5, R0, 0x1, -R5 ;  /* 0x0000000100057824 */ /* 0x000fe200078e0a05 */
[----:B------:R-:W-:Y:S02]  /*16d0*/  SHF.R.S32.HI R13, RZ, 0x5, R3 ;  /* 0x00000005ff0d7819 */ /* 0x000fe40000011403 */
[----:B-1---5:R-:W-:Y:S01]  /*16e0*/  FSETP.NEU.AND P1, PT, R9, RZ, PT ;  /* 0x000000ff0900720b */ /* 0x022fe20003f2d000 */
[----:B------:R-:W-:-:S02]  /*16f0*/  IMAD.SHL.U32 R7, R5, 0x2, RZ ;  /* 0x0000000205077824 */ /* 0x000fc400078e00ff */
[----:B------:R-:W-:-:S03]  /*1700*/  IMAD.WIDE R2, R15, 0x80, R10 ;  /* 0x000000800f027825 */ /* 0x000fc600078e020a */
[----:B------:R-:W-:Y:S01]  /*1710*/  SHF.R.S32.HI R11, RZ, 0x1f, R7 ;  /* 0x0000001fff0b7819 */ /* 0x000fe20000011407 */
[C---:B------:R-:W-:Y:S01]  /*1720*/  IMAD R5, R13.reuse, -0x10, -R4 ;  /* 0xfffffff00d057824 */ /* 0x040fe200078e0a04 */
[C---:B------:R-:W-:Y:S01]  /*1730*/  IADD3 R4, P0, R6.reuse, R7, RZ ;  /* 0x0000000706047210 */ /* 0x040fe20007f1e0ff */
[----:B------:R-:W-:Y:S01]  /*1740*/  IMAD.WIDE R2, R13, 0x10, R2 ;  /* 0x000000100d027825 */ /* 0x000fe200078e0202 */
[----:B------:R-:W-:Y:S02]  /*1750*/  IADD3 R0, -R7, UR5, -R6 ;  /* 0x0000000507007c10 */ /* 0x000fe4000fffe906 */
[----:B------:R-:W-:Y:S02]  /*1760*/  IADD3 R10, R5, UR4, -R10 ;  /* 0x00000004050a7c10 */ /* 0x000fe4000fffe80a */
[----:B------:R-:W-:Y:S01]  /*1770*/  LEA.HI.X.SX32 R5, R6, R11, 0x1, P0 ;  /* 0x0000000b06057211 */ /* 0x000fe200000f0eff */
[-C--:B0-----:R-:W-:Y:S01]  /*1780*/  IMAD R6, R3, R16.reuse, RZ ;  /* 0x0000001003067224 */ /* 0x081fe200078e02ff */
[----:B------:R-:W-:Y:S01]  /*1790*/  ISETP.GT.AND P2, PT, R10, RZ, PT ;  /* 0x000000ff0a00720c */ /* 0x000fe20003f44270 */
[C---:B------:R-:W-:Y:S01]  /*17a0*/  IMAD.SHL.U32 R21, R16.reuse, 0x8, RZ ;  /* 0x0000000810157824 */ /* 0x040fe200078e00ff */
[----:B------:R-:W-:Y:S01]  /*17b0*/  SHF.L.U64.HI R20, R16, 0x3, R17 ;  /* 0x0000000310147819 */ /* 0x000fe20000010211 */
[----:B------:R-:W-:Y:S01]  /*17c0*/  IMAD.WIDE.U32 R14, R2, R16, R4 ;  /* 0x00000010020e7225 */ /* 0x000fe200078e0004 */
[----:B------:R-:W-:-:S02]  /*17d0*/  SHF.L.U64.HI R11, R16, 0x6, R17 ;  /* 0x00000006100b7819 */ /* 0x000fc40000010211 */
[----:B------:R-:W-:Y:S01]  /*17e0*/  ISETP.GT.AND P0, PT, R0, RZ, P2 ;  /* 0x000000ff0000720c */ /* 0x000fe20001704270 */
[----:B------:R-:W-:Y:S02]  /*17f0*/  IMAD R19, R2, R17, R6 ;  /* 0x0000001102137224 */ /* 0x000fe400078e0206 */
[----:B------:R-:W-:Y:S02]  /*1800*/  IMAD.SHL.U32 R16, R16, 0x40, RZ ;  /* 0x0000004010107824 */ /* 0x000fe400078e00ff */
[----:B------:R-:W-:Y:S01]  /*1810*/  IMAD.IADD R19, R15, 0x1, R19 ;  /* 0x000000010f137824 */ /* 0x000fe200078e0213 */
[----:B------:R-:W-:Y:S07]  /*1820*/  @!P1 BRA `(.L_x_21) ;  /* 0x0000005000dc9947 */ /* 0x000fee0003800000 */
[----:B------:R-:W-:Y:S01]  /*1830*/  ULDC.64 UR6, c[0x0][0x5b0] ;  /* 0x00016c0000067ab9 */ /* 0x000fe20000000a00 */
[----:B------:R-:W-:Y:S01]  /*1840*/  ULDC.64 UR8, c[0x0][0x5a8] ;  /* 0x00016a0000087ab9 */ /* 0x000fe20000000a00 */
[----:B------:R-:W-:Y:S01]  /*1850*/  IMAD R17, R3, UR6, RZ ;  /* 0x0000000603117c24 */ /* 0x000fe2000f8e02ff */
[----:B------:R-:W-:Y:S01]  /*1860*/  ULDC.64 UR4, c[0x0][0x5c8] ;  /* 0x0001720000047ab9 */ /* 0x000fe20000000a00 */
[----:B------:R-:W-:-:S04]  /*1870*/  IMAD.WIDE.U32 R6, R2, UR6, R4 ;  /* 0x0000000602067c25 */ /* 0x000fc8000f8e0004 */
[----:B------:R-:W-:Y:S01]  /*1880*/  IMAD R17, R2, UR7, R17 ;  /* 0x0000000702117c24 */ /* 0x000fe2000f8e0211 */
[----:B------:R-:W-:-:S03]  /*1890*/  LEA R12, P1, R6, UR8, 0x1 ;  /* 0x00000008060c7c11 */ /* 0x000fc6000f8208ff */
[----:B------:R-:W-:-:S05]  /*18a0*/  IMAD.IADD R7, R7, 0x1, R17 ;  /* 0x0000000107077824 */ /* 0x000fca00078e0211 */
[----:B------:R-:W-:-:S05]  /*18b0*/  LEA.HI.X R13, R6, UR9, R7, 0x1, P1 ;  /* 0x00000009060d7c11 */ /* 0x000fca00088f0c07 */
[----:B------:R-:W2:Y:S01]  /*18c0*/  @P0 LDG.E.LTC128B.U16 R15, desc[UR12][R12.64] ;  /* 0x0000000c0c0f0981 */ /* 0x000ea2000c1e1520 */
[----:B------:R-:W-:Y:S01]  /*18d0*/  ISETP.GT.AND P1, PT, R0, 0x1, P2 ;  /* 0x000000010000780c */ /* 0x000fe20001724270 */
[----:B------:R-:W-:Y:S01]  /*18e0*/  BSSY B0, `(.L_x_22) ;  /* 0x000000b000007945 */ /* 0x000fe20003800000 */
[----:B--2---:R-:W-:-:S04]  /*18f0*/  IMAD.U32 R6, R15, 0x10000, RZ ;  /* 0x000100000f067824 */ /* 0x004fc800078e00ff */
[----:B------:R-:W-:Y:S01]  /*1900*/  FMUL R7, R6, R9 ;  /* 0x0000000906077220 */ /* 0x000fe20000400000 */
[----:B------:R-:W-:-:S03]  /*1910*/  LEA R6, P3, R14, UR4, 0x1 ;  /* 0x000000040e067c11 */ /* 0x000fc6000f8608ff */
[----:B------:R-:W-:Y:S01]  /*1920*/  FFMA R7, R88, R8, R7 ;  /* 0x0000000858077223 */ /* 0x000fe20000000007 */
[----:B------:R-:W-:-:S04]  /*1930*/  PRMT R88, R15, 0x7610, R88 ;  /* 0x000076100f587816 */ /* 0x000fc80000000058 */
[----:B------:R-:W-:Y:S02]  /*1940*/  F2FP.BF16.F32.PACK_AB R18, RZ, R7 ;  /* 0x00000007ff12723e */ /* 0x000fe400000010ff */
[----:B------:R-:W-:-:S05]  /*1950*/  LEA.HI.X R7, R14, UR5, R19, 0x1, P3 ;  /* 0x000000050e077c11 */ /* 0x000fca00098f0c13 */
[----:B------:R0:W-:Y:S01]  /*1960*/  @P0 STG.E.U16 desc[UR12][R6.64], R18 ;  /* 0x0000001206000986 */ /* 0x0001e2000c10150c */
[----:B------:R-:W-:Y:S05]  /*1970*/  @!P1 BRA `(.L_x_23) ;  /* 0x0000000000049947 */ /* 0x000fea0003800000 */
[----:B------:R1:W5:Y:S02]  /*1980*/  LDG.E.LTC128B.U16 R88, desc[UR12][R12.64+0x2] ;  /* 0x0000020c0c587981 */ /* 0x000364000c1e1520 */
.L_x_23:
[----:B------:R-:W-:Y:S05]  /*1990*/  BSYNC B0 ;  /* 0x0000000000007941 */ /* 0x000fea0003800000 */
.L_x_22:
[----:B------:R-:W-:Y:S01]  /*19a0*/  USHF.L.U32 UR4, UR6, 0x3, URZ ;  /* 0x0000000306047899 */ /* 0x000fe2000800063f */
[----:B0----5:R-:W-:Y:S01]  /*19b0*/  IMAD.U32 R18, R88, 0x10000, RZ ;  /* 0x0001000058127824 */ /* 0x021fe200078e00ff */
[----:B------:R-:W-:Y:S01]  /*19c0*/  USHF.L.U64.HI UR5, UR6, 0x3, UR7 ;  /* 0x0000000306057899 */ /* 0x000fe20008010207 */
[----:B------:R-:W-:Y:S02]  /*19d0*/  ISETP.GT.AND P0, PT, R10, 0x8, PT ;  /* 0x000000080a00780c */ /* 0x000fe40003f04270 */
[----:B------:R-:W-:Y:S01]  /*19e0*/  FMUL R22, R18, R9 ;  /* 0x0000000912167220 */ /* 0x000fe20000400000 */
[----:B------:R-:W-:Y:S01]  /*19f0*/  IMAD.U32 R14, RZ, RZ, UR4 ;  /* 0x00000004ff0e7e24 */ /* 0x000fe2000f8e00ff */
[----:B------:R-:W-:Y:S01]  /*1a00*/  ISETP.GT.AND P3, PT, R0, RZ, P0 ;  /* 0x000000ff0000720c */ /* 0x000fe20000764270 */
[----:B------:R-:W-:Y:S02]  /*1a10*/  IMAD.U32 R15, RZ, RZ, UR5 ;  /* 0x00000005ff0f7e24 */ /* 0x000fe4000f8e00ff */
[----:B------:R-:W-:Y:S01]  /*1a20*/  FFMA R22, R89, R8, R22 ;  /* 0x0000000859167223 */ /* 0x000fe20000000016 */
[----:B------:R-:W-:-:S04]  /*1a30*/  IMAD.WIDE.U32 R18, R2, UR6, R14 ;  /* 0x0000000602127c25 */ /* 0x000fc8000f8e000e */
[----:B------:R-:W-:Y:S02]  /*1a40*/  F2FP.BF16.F32.PACK_AB R89, RZ, R22 ;  /* 0x00000016ff59723e */ /* 0x000fe400000010ff */
[----:B------:R-:W-:-:S03]  /*1a50*/  IADD3 R23, P4, R4, R18, RZ ;  /* 0x0000001204177210 */ /* 0x000fc60007f9e0ff */
[----:B------:R0:W-:Y:S01]  /*1a60*/  @P1 STG.E.U16 desc[UR12][R6.64+0x2], R89 ;  /* 0x0000025906001986 */ /* 0x0001e2000c10150c */
[----:B------:R-:W-:Y:S02]  /*1a70*/  IADD3.X R22, R5, R17, R19, P4, !PT ;  /* 0x0000001105167210 */ /* 0x000fe400027fe413 */
[----:B------:R-:W-:-:S04]  /*1a80*/  LEA R18, P4, R23, UR8, 0x1 ;  /* 0x0000000817127c11 */ /* 0x000fc8000f8808ff */
[----:B------:R-:W-:-:S05]  /*1a90*/  LEA.HI.X R19, R23, UR9, R22, 0x1, P4 ;  /* 0x0000000917137c11 */ /* 0x000fca000a0f0c16 */
[----:B------:R-:W2:Y:S01]  /*1aa0*/  @P3 LDG.E.LTC128B.U16 R88, desc[UR12][R18.64] ;  /* 0x0000000c12583981 */ /* 0x000ea2000c1e1520 */
[C---:B------:R-:W-:Y:S01]  /*1ab0*/  IMAD.SHL.U32 R17, R21.reuse, 0x2, RZ ;  /* 0x0000000215117824 */ /* 0x040fe200078e00ff */
[----:B------:R-:W-:Y:S01]  /*1ac0*/  SHF.L.U64.HI R21, R21, 0x1, R20 ;  /* 0x0000000115157819 */ /* 0x000fe20000010214 */
[----:B------:R-:W-:Y:S01]  /*1ad0*/  BSSY B0, `(.L_x_24) ;  /* 0x000000b000007945 */ /* 0x000fe20003800000 */
[----:B------:R-:W-:Y:S01]  /*1ae0*/  ISETP.GT.AND P1, PT, R0, 0x1, P0 ;  /* 0x000000010000780c */ /* 0x000fe20000724270 */
[----:B--2---:R-:W-:-:S04]  /*1af0*/  IMAD.U32 R22, R88, 0x10000, RZ ;  /* 0x0001000058167824 */ /* 0x004fc800078e00ff */
[----:B------:R-:W-:Y:S01]  /*1b00*/  FMUL R23, R22, R9 ;  /* 0x0000000916177220 */ /* 0x000fe20000400000 */
[----:B------:R-:W-:-:S03]  /*1b10*/  IADD3 R22, P4, R17, R6, RZ ;  /* 0x0000000611167210 */ /* 0x000fc60007f9e0ff */
[----:B------:R-:W-:-:S05]  /*1b20*/  FFMA R23, R90, R8, R23 ;  /* 0x000000085a177223 */ /* 0x000fca0000000017 */
[----:B------:R-:W-:Y:S01]  /*1b30*/  F2FP.BF16.F32.PACK_AB R20, RZ, R23 ;  /* 0x00000017ff14723e */ /* 0x000fe200000010ff */
[----:B------:R-:W-:-:S05]  /*1b40*/  IMAD.X R23, R21, 0x1, R7, P4 ;  /* 0x0000000115177824 */ /* 0x000fca00020e0607 */
[----:B------:R0:W-:Y:S01]  /*1b50*/  @P3 STG.E.U16 desc[UR12][R22.64], R20 ;  /* 0x0000001416003986 */ /* 0x0001e2000c10150c */
[----:B------:R-:W-:Y:S05]  /*1b60*/  @!P1 BRA `(.L_x_25) ;  /* 0x0000000000049947 */ /* 0x000fea0003800000 */
[----:B------:R2:W5:Y:S02]  /*1b70*/  LDG.E.LTC128B.U16 R88, desc[UR12][R18.64+0x2] ;  /* 0x0000020c12587981 */ /* 0x000564000c1e1520 */
.L_x_25:
[----:B------:R-:W-:Y:S05]  /*1b80*/  BSYNC B0 ;  /* 0x0000000000007941 */ /* 0x000fea0003800000 */
.L_x_24:
[----:B0----5:R-:W-:Y:S01]  /*1b90*/  IMAD.U32 R20, R88, 0x10000, RZ ;  /* 0x0001000058147824 */ /* 0x021fe200078e00ff */
[----:B------:R-:W-:Y:S01]  /*1ba0*/  ISETP.GT.AND P3, PT, R0, 0x8, P2 ;  /* 0x000000080000780c */ /* 0x000fe20001764270 */
[----:B------:R-:W-:Y:S02]  /*1bb0*/  BSSY B0, `(.L_x_26) ;  /* 0x0000007000007945 */ /* 0x000fe40003800000 */
[----:B------:R-:W-:-:S04]  /*1bc0*/  FMUL R20, R20, R9 ;  /* 0x0000000914147220 */ /* 0x000fc80000400000 */
[----:B------:R-:W-:-:S05]  /*1bd0*/  FFMA R20, R91, R8, R20 ;  /* 0x000000085b147223 */ /* 0x000fca0000000014 */
[----:B------:R-:W-:-:S05]  /*1be0*/  F2FP.BF16.F32.PACK_AB R20, RZ, R20 ;  /* 0x00000014ff14723e */ /* 0x000fca00000010ff */
[----:B------:R0:W-:Y:S01]  /*1bf0*/  @P1 STG.E.U16 desc[UR12][R22.64+0x2], R20 ;  /* 0x0000021416001986 */ /* 0x0001e2000c10150c */
[----:B------:R-:W-:Y:S05]  /*1c00*/  @!P3 BRA `(.L_x_27) ;  /* 0x000000000004b947 */ /* 0x000fea0003800000 */
[----:B------:R3:W5:Y:S02]  /*1c10*/  LDG.E.LTC128B.U16 R88, desc[UR12][R12.64+0x10] ;  /* 0x0000100c0c587981 */ /* 0x000764000c1e1520 */
.L_x_27:
[----:B------:R-:W-:Y:S05]  /*1c20*/  BSYNC B0 ;  /* 0x0000000000007941 */ /* 0x000fea0003800000 */
.L_x_26:
        /* <DEDUP_REMOVED lines=9> */
.L_x_29:
[----:B------:R-:W-:Y:S05]  /*1cc0*/  BSYNC B0 ;  /* 0x0000000000007941 */ /* 0x000fea0003800000 */
.L_x_28:
[----:B-----5:R-:W-:Y:S01]  /*1cd0*/  IMAD.U32 R20, R88, 0x10000, RZ ;  /* 0x0001000058147824 */ /* 0x020fe200078e00ff */
        /* <DEDUP_REMOVED lines=8> */
.L_x_31:
[----:B------:R-:W-:Y:S05]  /*1d60*/  BSYNC B0 ;  /* 0x0000000000007941 */ /* 0x000fea0003800000 */
.L_x_30:
        /* <DEDUP_REMOVED lines=9> */
.L_x_33:
[----:B------:R-:W-:Y:S05]  /*1e00*/  BSYNC B0 ;  /* 0x0000000000007941 */ /* 0x000fea0003800000 */
.L_x_32:
        /* <DEDUP_REMOVED lines=9> */
.L_x_35:
[----:B------:R-:W-:Y:S05]  /*1ea0*/  BSYNC B0 ;  /* 0x0000000000007941 */ /* 0x000fea0003800000 */
.L_x_34:
        /* <DEDUP_REMOVED lines=9> */
.L_x_37:
[----:B------:R-:W-:Y:S05]  /*1f40*/  BSYNC B0 ;  /* 0x0000000000007941 */ /* 0x000fea0003800000 */
.L_x_36:
        /* <DEDUP_REMOVED lines=9> */
.L_x_39:
[----:B------:R-:W-:Y:S05]  /*1fe0*/  BSYNC B0 ;  /* 0x0000000000007941 */ /* 0x000fea0003800000 */
.L_x_38:
        /* <DEDUP_REMOVED lines=9> */
.L_x_41:
[----:B------:R-:W-:Y:S05]  /*2080*/  BSYNC B0 ;  /* 0x0000000000007941 */ /* 0x000fea0003800000 */
.L_x_40:
        /* <DEDUP_REMOVED lines=9> */
.L_x_43:
[----:B------:R-:W-:Y:S05]  /*2120*/  BSYNC B0 ;  /* 0x0000000000007941 */ /* 0x000fea0003800000 */
.L_x_42:
        /* <DEDUP_REMOVED lines=9> */
.L_x_45:
[----:B------:R-:W-:Y:S05]  /*21c0*/  BSYNC B0 ;  /* 0x0000000000007941 */ /* 0x000fea0003800000 */
.L_x_44:
        /* <DEDUP_REMOVED lines=9> */
.L_x_47:
[----:B------:R-:W-:Y:S05]  /*2260*/  BSYNC B0 ;  /* 0x0000000000007941 */ /* 0x000fea0003800000 */
.L_x_46:
        /* <DEDUP_REMOVED lines=9> */
.L_x_49:
[----:B------:R-:W-:Y:S05]  /*2300*/  BSYNC B0 ;  /* 0x0000000000007941 */ /* 0x000fea0003800000 */
.L_x_48:
        /* <DEDUP_REMOVED lines=9> */
.L_x_51:
[----:B------:R-:W-:Y:S05]  /*23a0*/  BSYNC B0 ;  /* 0x0000000000007941 */ /* 0x000fea0003800000 */
.L_x_50:
        /* <DEDUP_REMOVED lines=9> */
.L_x_53:
[----:B------:R-:W-:Y:S05]  /*2440*/  BSYNC B0 ;  /* 0x0000000000007941 */ /* 0x000fea0003800000 */
.L_x_52:
        /* <DEDUP_REMOVED lines=9> */
.L_x_55:
[----:B------:R-:W-:Y:S05]  /*24e0*/  BSYNC B0 ;  /* 0x0000000000007941 */ /* 0x000fea0003800000 */
.L_x_54:
        /* <DEDUP_REMOVED lines=9> */
.L_x_57:
[----:B------:R-:W-:Y:S05]  /*2580*/  BSYNC B0 ;  /* 0x0000000000007941 */ /* 0x000fea0003800000 */
.L_x_56:
        /* <DEDUP_REMOVED lines=9> */
.L_x_59:
[----:B------:R-:W-:Y:S05]  /*2620*/  BSYNC B0 ;  /* 0x0000000000007941 */ /* 0x000fea0003800000 */
.L_x_58:
        /* <DEDUP_REMOVED lines=9> */
.L_x_61:
[----:B------:R-:W-:Y:S05]  /*26c0*/  BSYNC B0 ;  /* 0x0000000000007941 */ /* 0x000fea0003800000 */
.L_x_60:
        /* <DEDUP_REMOVED lines=9> */
.L_x_63:
[----:B------:R-:W-:Y:S05]  /*2760*/  BSYNC B0 ;  /* 0x0000000000007941 */ /* 0x000fea0003800000 */
.L_x_62:
        /* <DEDUP_REMOVED lines=9> */
.L_x_65:
[----:B------:R-:W-:Y:S05]  /*2800*/  BSYNC B0 ;  /* 0x0000000000007941 */ /* 0x000fea0003800000 */
.L_x_64:
        /* <DEDUP_REMOVED lines=9> */
.L_x_67:
[----:B------:R-:W-:Y:S05]  /*28a0*/  BSYNC B0 ;  /* 0x0000000000007941 */ /* 0x000fea0003800000 */
.L_x_66:
        /* <DEDUP_REMOVED lines=9> */
.L_x_69:
[----:B------:R-:W-:Y:S05]  /*2940*/  BSYNC B0 ;  /* 0x0000000000007941 */ /* 0x000fea0003800000 */
.L_x_68:
        /* <DEDUP_REMOVED lines=9> */
.L_x_71:
[----:B------:R-:W-:Y:S05]  /*29e0*/  BSYNC B0 ;  /* 0x0000000000007941 */ /* 0x000fea0003800000 */
.L_x_70:
        /* <DEDUP_REMOVED lines=9> */
.L_x_73:
[----:B------:R-:W-:Y:S05]  /*2a80*/  BSYNC B0 ;  /* 0x0000000000007941 */ /* 0x000fea0003800000 */
.L_x_72:
        /* <DEDUP_REMOVED lines=9> */
.L_x_75:
[----:B------:R-:W-:Y:S05]  /*2b20*/  BSYNC B0 ;  /* 0x0000000000007941 */ /* 0x000fea0003800000 */
.L_x_74:
        /* <DEDUP_REMOVED lines=9> */
.L_x_77:
[----:B------:R-:W-:Y:S05]  /*2bc0*/  BSYNC B0 ;  /* 0x0000000000007941 */ /* 0x000fea0003800000 */
.L_x_76:
        /* <DEDUP_REMOVED lines=9> */
.L_x_79:
[----:B------:R-:W-:Y:S05]  /*2c60*/  BSYNC B0 ;  /* 0x0000000000007941 */ /* 0x000fea0003800000 */
.L_x_78:
        /* <DEDUP_REMOVED lines=9> */
.L_x_81:
[----:B------:R-:W-:Y:S05]  /*2d00*/  BSYNC B0 ;  /* 0x0000000000007941 */ /* 0x000fea0003800000 */
.L_x_80:
        /* <DEDUP_REMOVED lines=9> */
.L_x_83:
[----:B------:R-:W-:Y:S05]  /*2da0*/  BSYNC B0 ;  /* 0x0000000000007941 */ /* 0x000fea0003800000 */
.L_x_82:
        /* <DEDUP_REMOVED lines=9> */
.L_x_85:
[----:B------:R-:W-:Y:S05]  /*2e40*/  BSYNC B0 ;  /* 0x0000000000007941 */ /* 0x000fea0003800000 */
.L_x_84:
        /* <DEDUP_REMOVED lines=9> */
.L_x_87:
[----:B------:R-:W-:Y:S05]  /*2ee0*/  BSYNC B0 ;  /* 0x0000000000007941 */ /* 0x000fea0003800000 */
.L_x_86:
        /* <DEDUP_REMOVED lines=9> */
.L_x_89:
[----:B------:R-:W-:Y:S05]  /*2f80*/  BSYNC B0 ;  /* 0x0000000000007941 */ /* 0x000fea0003800000 */
.L_x_88:
        /* <DEDUP_REMOVED lines=9> */
.L_x_91:
[----:B------:R-:W-:Y:S05]  /*3020*/  BSYNC B0 ;  /* 0x0000000000007941 */ /* 0x000fea0003800000 */
.L_x_90:
        /* <DEDUP_REMOVED lines=9> */
.L_x_93:
[----:B------:R-:W-:Y:S05]  /*30c0*/  BSYNC B0 ;  /* 0x0000000000007941 */ /* 0x000fea0003800000 */
.L_x_92:
        /* <DEDUP_REMOVED lines=9> */
.L_x_95:
[----:B------:R-:W-:Y:S05]  /*3160*/  BSYNC B0 ;  /* 0x0000000000007941 */ /* 0x000fea0003800000 */
.L_x_94:
        /* <DEDUP_REMOVED lines=9> */
.L_x_97:
[----:B------:R-:W-:Y:S05]  /*3200*/  BSYNC B0 ;  /* 0x0000000000007941 */ /* 0x000fea0003800000 */
.L_x_96:
        /* <DEDUP_REMOVED lines=9> */
.L_x_99:
[----:B------:R-:W-:Y:S05]  /*32a0*/  BSYNC B0 ;  /* 0x0000000000007941 */ /* 0x000fea0003800000 */
.L_x_98:
        /* <DEDUP_REMOVED lines=9> */
.L_x_101:
[----:B------:R-:W-:Y:S05]  /*3340*/  BSYNC B0 ;  /* 0x0000000000007941 */ /* 0x000fea0003800000 */
.L_x_100:
        /* <DEDUP_REMOVED lines=9> */
.L_x_103:
[----:B------:R-:W-:Y:S05]  /*33e0*/  BSYNC B0 ;  /* 0x0000000000007941 */ /* 0x000fea0003800000 */
.L_x_102:
        /* <DEDUP_REMOVED lines=9> */
.L_x_105:
[----:B------:R-:W-:Y:S05]  /*3480*/  BSYNC B0 ;  /* 0x0000000000007941 */ /* 0x000fea0003800000 */
.L_x_104:
        /* <DEDUP_REMOVED lines=9> */
.L_x_107:
[----:B------:R-:W-:Y:S05]  /*3520*/  BSYNC B0 ;  /* 0x0000000000007941 */ /* 0x000fea0003800000 */
.L_x_106:
        /* <DEDUP_REMOVED lines=9> */
.L_x_109:
[----:B------:R-:W-:Y:S05]  /*35c0*/  BSYNC B0 ;  /* 0x0000000000007941 */ /* 0x000fea0003800000 */
.L_x_108:
        /* <DEDUP_REMOVED lines=9> */
.L_x_111:
[----:B------:R-:W-:Y:S05]  /*3660*/  BSYNC B0 ;  /* 0x0000000000007941 */ /* 0x000fea0003800000 */
.L_x_110:
        /* <DEDUP_REMOVED lines=9> */
.L_x_113:
[----:B------:R-:W-:Y:S05]  /*3700*/  BSYNC B0 ;  /* 0x0000000000007941 */ /* 0x000fea0003800000 */
.L_x_112:
        /* <DEDUP_REMOVED lines=9> */
.L_x_115:
[----:B------:R-:W-:Y:S05]  /*37a0*/  BSYNC B0 ;  /* 0x0000000000007941 */ /* 0x000fea0003800000 */
.L_x_114:
        /* <DEDUP_REMOVED lines=9> */
.L_x_117:
[----:B------:R-:W-:Y:S05]  /*3840*/  BSYNC B0 ;  /* 0x0000000000007941 */ /* 0x000fea0003800000 */
.L_x_116:
        /* <DEDUP_REMOVED lines=9> */
.L_x_119:
[----:B------:R-:W-:Y:S05]  /*38e0*/  BSYNC B0 ;  /* 0x0000000000007941 */ /* 0x000fea0003800000 */
.L_x_118:
        /* <DEDUP_REMOVED lines=9> */
.L_x_121:
[----:B------:R-:W-:Y:S05]  /*3980*/  BSYNC B0 ;  /* 0x0000000000007941 */ /* 0x000fea0003800000 */
.L_x_120:
        /* <DEDUP_REMOVED lines=9> */
.L_x_123:
[----:B------:R-:W-:Y:S05]  /*3a20*/  BSYNC B0 ;  /* 0x0000000000007941 */ /* 0x000fea0003800000 */
.L_x_122:
        /* <DEDUP_REMOVED lines=9> */
.L_x_125:
[----:B------:R-:W-:Y:S05]  /*3ac0*/  BSYNC B0 ;  /* 0x0000000000007941 */ /* 0x000fea0003800000 */
.L_x_124:
        /* <DEDUP_REMOVED lines=9> */
.L_x_127:
[----:B------:R-:W-:Y:S05]  /*3b60*/  BSYNC B0 ;  /* 0x0000000000007941 */ /* 0x000fea0003800000 */
.L_x_126:
        /* <DEDUP_REMOVED lines=9> */
.L_x_129:
[----:B------:R-:W-:Y:S05]  /*3c00*/  BSYNC B0 ;  /* 0x0000000000007941 */ /* 0x000fea0003800000 */
.L_x_128:
        /* <DEDUP_REMOVED lines=9> */
.L_x_131:
[----:B------:R-:W-:Y:S05]  /*3ca0*/  BSYNC B0 ;  /* 0x0000000000007941 */ /* 0x000fea0003800000 */
.L_x_130:
        /* <DEDUP_REMOVED lines=9> */
.L_x_133:
[----:B------:R-:W-:Y:S05]  /*3d40*/  BSYNC B0 ;  /* 0x0000000000007941 */ /* 0x000fea0003800000 */
.L_x_132:
        /* <DEDUP_REMOVED lines=9> */
.L_x_135:
[----:B------:R-:W-:Y:S05]  /*3de0*/  BSYNC B0 ;  /* 0x0000000000007941 */ /* 0x000fea0003800000 */
.L_x_134:
        /* <DEDUP_REMOVED lines=9> */
.L_x_137:
[----:B------:R-:W-:Y:S05]  /*3e80*/  BSYNC B0 ;  /* 0x0000000000007941 */ /* 0x000fea0003800000 */
.L_x_136:
        /* <DEDUP_REMOVED lines=9> */
.L_x_139:
[----:B------:R-:W-:Y:S05]  /*3f20*/  BSYNC B0 ;  /* 0x0000000000007941 */ /* 0x000fea0003800000 */
.L_x_138:
        /* <DEDUP_REMOVED lines=9> */
.L_x_141:
[----:B------:R-:W-:Y:S05]  /*3fc0*/  BSYNC B0 ;  /* 0x0000000000007941 */ /* 0x000fea0003800000 */
.L_x_140:
[----:B01-345:R-:W-:Y:S01]  /*3fd0*/  IMAD.U32 R12, R88, 0x10000, RZ ;  /* 0x00010000580c7824 */ /* 0x03bfe200078e00ff */
        /* <DEDUP_REMOVED lines=8> */
.L_x_143:
[----:B------:R-:W-:Y:S05]  /*4060*/  BSYNC B0 ;  /* 0x0000000000007941 */ /* 0x000fea0003800000 */
.L_x_142:
[----:B0----5:R-:W-:Y:S01]  /*4070*/  IMAD.U32 R12, R88, 0x10000, RZ ;  /* 0x00010000580c7824 */ /* 0x021fe200078e00ff */
[----:B------:R-:W-:Y:S01]  /*4080*/  ISETP.GT.AND P1, PT, R0, 0x79, P0 ;  /* 0x000000790000780c */ /* 0x000fe20000724270 */
[----:B------:R-:W-:Y:S01]  /*4090*/  BSSY B0, `(.L_x_144) ;  /* 0x000000b000007945 */ /* 0x000fe20003800000 */
[----:B------:R-:W-:Y:S01]  /*40a0*/  IADD3 R91, P0, R2, 0x40, RZ ;  /* 0x00000040025b7810 */ /* 0x000fe20007f1e0ff */
[----:B------:R-:W-:Y:S01]  /*40b0*/  FMUL R13, R12, R9 ;  /* 0x000000090c0d7220 */ /* 0x000fe20000400000 */
[----:B------:R-:W-:-:S03]  /*40c0*/  @P3 IMAD.MOV.U32 R12, RZ, RZ, R22 ;  /* 0x000000ffff0c3224 */ /* 0x000fc600078e0016 */
[----:B------:R-:W-:-:S05]  /*40d0*/  FFMA R13, R150, R8, R13 ;  /* 0x00000008960d7223 */ /* 0x000fca000000000d */
[----:B------:R-:W-:-:S04]  /*40e0*/  F2FP.BF16.F32.PACK_AB R13, RZ, R13 ;  /* 0x0000000dff0d723e */ /* 0x000fc800000010ff */
[----:B------:R-:W-:Y:S01]  /*40f0*/  PRMT R20, R13, 0x7610, R20 ;  /* 0x000076100d147816 */ /* 0x000fe20000000014 */
[----:B------:R-:W-:-:S05]  /*4100*/  @P3 IMAD.MOV.U32 R13, RZ, RZ, R23 ;  /* 0x000000ffff0d3224 */ /* 0x000fca00078e0017 */
[----:B------:R0:W-:Y:S01]  /*4110*/  @P3 STG.E.U16 desc[UR12][R12.64+0xf0], R20 ;  /* 0x0000f0140c003986 */ /* 0x0001e2000c10150c */
[----:B------:R-:W-:Y:S05]  /*4120*/  @!P1 BRA `(.L_x_145) ;  /* 0x0000000000049947 */ /* 0x000fea0003800000 */
[----:B------:R3:W5:Y:S02]  /*4130*/  LDG.E.LTC128B.U16 R88, desc[UR12][R18.64+0xf2] ;  /* 0x0000f20c12587981 */ /* 0x000764000c1e1520 */
.L_x_145:
[----:B------:R-:W-:Y:S05]  /*4140*/  BSYNC B0 ;  /* 0x0000000000007941 */ /* 0x000fea0003800000 */
.L_x_144:
[----:B-----5:R-:W-:Y:S02]  /*4150*/  IMAD.U32 R2, R88, 0x10000, RZ ;  /* 0x0001000058027824 */ /* 0x020fe400078e00ff */
[----:B------:R-:W-:Y:S01]  /*4160*/  IMAD.X R3, RZ, RZ, R3, P0 ;  /* 0x000000ffff037224 */ /* 0x000fe200000e0603 */
[----:B------:R-:W-:Y:S01]  /*4170*/  ISETP.GT.AND P0, PT, R10, 0x40, PT ;  /* 0x000000400a00780c */ /* 0x000fe20003f04270 */
[----:B------:R-:W-:Y:S01]  /*4180*/  FMUL R2, R2, R9 ;  /* 0x0000000902027220 */ /* 0x000fe20000400000 */
[----:B0-----:R-:W-:Y:S02]  /*4190*/  IMAD.WIDE.U32 R12, R91, UR6, R4 ;  /* 0x000000065b0c7c25 */ /* 0x001fe4000f8e0004 */
[----:B------:R-:W-:Y:S02]  /*41a0*/  ISETP.GT.AND P3, PT, R0, RZ, P0 ;  /* 0x000000ff0000720c */ /* 0x000fe40000764270 */
[----:B------:R-:W-:Y:S01]  /*41b0*/  FFMA R2, R151, R8, R2 ;  /* 0x0000000897027223 */ /* 0x000fe20000000002 */
[----:B-123--:R-:W-:-:S04]  /*41c0*/  IMAD R18, R3, UR6, RZ ;  /* 0x0000000603127c24 */ /* 0x00efc8000f8e02ff */
[----:B------:R-:W-:Y:S01]  /*41d0*/  IMAD R93, R91, UR7, R18 ;  /* 0x000000075b5d7c24 */ /* 0x000fe2000f8e0212 */
[----:B------:R-:W-:Y:S02]  /*41e0*/  F2FP.BF16.F32.PACK_AB R18, RZ, R2 ;  /* 0x00000002ff12723e */ /* 0x000fe400000010ff */
[C---:B------:R-:W-:Y:S01]  /*41f0*/  LEA R2, P2, R12.reuse, UR8, 0x1 ;  /* 0x000000080c027c11 */ /* 0x040fe2000f8408ff */
[----:B------:R-:W-:Y:S02]  /*4200*/  IMAD.IADD R3, R13, 0x1, R93 ;  /* 0x000000010d037824 */ /* 0x000fe400078e025d */
[----:B------:R0:W-:Y:S03]  /*4210*/  @P1 STG.E.U16 desc[UR12][R22.64+0xf2], R18 ;  /* 0x0000f21216001986 */ /* 0x0001e6000c10150c */
        /* <DEDUP_REMOVED lines=15> */
.L_x_147:
[----:B------:R-:W-:Y:S05]  /*4310*/  BSYNC B0 ;  /* 0x0000000000007941 */ /* 0x000fea0003800000 */
.L_x_146:
[----:B------:R-:W-:Y:S01]  /*4320*/  IMAD.WIDE.U32 R14, R91, UR6, R14 ;  /* 0x000000065b0e7c25 */ /* 0x000fe2000f8e000e */
[----:B------:R-:W-:Y:S01]  /*4330*/  ISETP.GT.AND P1, PT, R10, 0x48, PT ;  /* 0x000000480a00780c */ /* 0x000fe20003f24270 */
[----:B------:R-:W-:Y:S02]  /*4340*/  BSSY B0, `(.L_x_148) ;  /* 0x000000f000007945 */ /* 0x000fe40003800000 */
[----:B-----5:R-:W-:Y:S01]  /*4350*/  IMAD.U32 R16, R88, 0x10000, RZ ;  /* 0x0001000058107824 */ /* 0x020fe200078e00ff */
[----:B0-----:R-:W-:Y:S01]  /*4360*/  IADD3 R11, P3, R4, R14, RZ ;  /* 0x0000000e040b7210 */ /* 0x001fe20007f7e0ff */
[----:B------:R-:W-:Y:S02]  /*4370*/  @P2 IMAD.MOV.U32 R10, RZ, RZ, R12 ;  /* 0x000000ffff0a2224 */ /* 0x000fe400078e000c */
[----:B------:R-:W-:Y:S01]  /*4380*/  FMUL R16, R16, R9 ;  /* 0x0000000910107220 */ /* 0x000fe20000400000 */
[----:B------:R-:W-:Y:S02]  /*4390*/  IADD3.X R14, R5, R93, R15, P3, !PT ;  /* 0x0000005d050e7210 */ /* 0x000fe40001ffe40f */
[----:B------:R-:W-:Y:S01]  /*43a0*/  LEA R4, P4, R11, UR8, 0x1 ;  /* 0x000000080b047c11 */ /* 0x000fe2000f8808ff */
[----:B------:R-:W-:Y:S01]  /*43b0*/  FFMA R16, R25, R8, R16 ;  /* 0x0000000819107223 */ /* 0x000fe20000000010 */
[----:B------:R-:W-:-:S02]  /*43c0*/  ISETP.GT.AND P3, PT, R0, RZ, P1 ;  /* 0x000000ff0000720c */ /* 0x000fc40000f64270 */
[----:B------:R-:W-:Y:S01]  /*43d0*/  LEA.HI.X R5, R11, UR9, R14, 0x1, P4 ;  /* 0x000000090b057c11 */ /* 0x000fe2000a0f0c0e */
[----:B------:R-:W-:Y:S01]  /*43e0*/  @P2 IMAD.MOV.U32 R11, RZ, RZ, R13 ;  /* 0x000000ffff0b2224 */ /* 0x000fe200078e000d */
[----:B------:R-:W-:-:S05]  /*43f0*/  F2FP.BF16.F32.PACK_AB R16, RZ, R16 ;  /* 0x00000010ff10723e */ /* 0x000fca00000010ff */
[----:B------:R0:W-:Y:S04]  /*4400*/  @P2 STG.E.U16 desc[UR12][R10.64+0x2], R16 ;  /* 0x000002100a002986 */ /* 0x0001e8000c10150c */
[----:B------:R-:W-:Y:S05]  /*4410*/  @!P3 BRA `(.L_x_149) ;  /* 0x000000000004b947 */ /* 0x000fea0003800000 */
[----:B------:R2:W5:Y:S02]  /*4420*/  LDG.E.LTC128B.U16 R88, desc[UR12][R4.64] ;  /* 0x0000000c04587981 */ /* 0x000564000c1e1520 */
.L_x_149:
[----:B------:R-:W-:Y:S05]  /*4430*/  BSYNC B0 ;  /* 0x0000000000007941 */ /* 0x000fea0003800000 */
.L_x_148:
[----:B0----5:R-:W-:Y:S01]  /*4440*/  IMAD.U32 R10, R88, 0x10000, RZ ;  /* 0x00010000580a7824 */ /* 0x021fe200078e00ff */
[----:B------:R-:W-:Y:S01]  /*4450*/  IADD3 R14, P4, R12, R17, RZ ;  /* 0x000000110c0e7210 */ /* 0x000fe20007f9e0ff */
[----:B------:R-:W-:Y:S01]  /*4460*/  BSSY B0, `(.L_x_150) ;  /* 0x0000009000007945 */ /* 0x000fe20003800000 */
[----:B------:R-:W-:Y:S01]  /*4470*/  ISETP.GT.AND P2, PT, R0, 0x1, P1 ;  /* 0x000000010000780c */ /* 0x000fe20000f44270 */
[----:B------:R-:W-:Y:S02]  /*4480*/  FMUL R11, R10, R9 ;  /* 0x000000090a0b7220 */ /* 0x000fe40000400000 */
[----:B------:R-:W-:Y:S02]  /*4490*/  IMAD.X R15, R13, 0x1, R21, P4 ;  /* 0x000000010d0f7824 */ /* 0x000fe400020e0615 */
[----:B------:R-:W-:-:S05]  /*44a0*/  FFMA R11, R26, R8, R11 ;  /* 0x000000081a0b7223 */ /* 0x000fca000000000b */
[----:B------:R-:W-:-:S05]  /*44b0*/  F2FP.BF16.F32.PACK_AB R11, RZ, R11 ;  /* 0x0000000bff0b723e */ /* 0x000fca00000010ff */
[----:B------:R0:W-:Y:S01]  /*44c0*/  @P3 STG.E.U16 desc[UR12][R14.64], R11 ;  /* 0x0000000b0e003986 */ /* 0x0001e2000c10150c */
[----:B------:R-:W-:Y:S05]  /*44d0*/  @!P2 BRA `(.L_x_151) ;  /* 0x000000000004a947 */ /* 0x000fea0003800000 */
[----:B------:R3:W5:Y:S02]  /*44e0*/  LDG.E.LTC128B.U16 R88, desc[UR12][R4.64+0x2] ;  /* 0x0000020c04587981 */ /* 0x000764000c1e1520 */
.L_x_151:
[----:B------:R-:W-:Y:S05]  /*44f0*/  BSYNC B0 ;  /* 0x0000000000007941 */ /* 0x000fea0003800000 */
.L_x_150:
[----:B-----5:R-:W-:Y:S01]  /*4500*/  IMAD.U32 R10, R88, 0x10000, RZ ;  /* 0x00010000580a7824 */ /* 0x020fe200078e00ff */
[----:B------:R-:W-:Y:S01]  /*4510*/  ISETP.GT.AND P3, PT, R0, 0x8, P0 ;  /* 0x000000080000780c */ /* 0x000fe20000764270 */
[----:B0-----:R-:W-:Y:S01]  /*4520*/  @P2 IMAD.MOV.U32 R11, RZ, RZ, R15 ;  /* 0x000000ffff0b2224 */ /* 0x001fe200078e000f */
[----:B------:R-:W-:Y:S01]  /*4530*/  BSSY B0, `(.L_x_152) ;  /* 0x0000009000007945 */ /* 0x000fe20003800000 */
[----:B------:R-:W-:-:S04]  /*4540*/  FMUL R10, R10, R9 ;  /* 0x000000090a0a7220 */ /* 0x000fc80000400000 */
[----:B------:R-:W-:-:S05]  /*4550*/  FFMA R10, R27, R8, R10 ;  /* 0x000000081b0a7223 */ /* 0x000fca000000000a */
[----:B------:R-:W-:-:S04]  /*4560*/  F2FP.BF16.F32.PACK_AB R10, RZ, R10 ;  /* 0x0000000aff0a723e */ /* 0x000fc800000010ff */
[----:B------:R-:W-:Y:S01]  /*4570*/  PRMT R16, R10, 0x7610, R16 ;  /* 0x000076100a107816 */ /* 0x000fe20000000010 */
[----:B------:R-:W-:-:S05]  /*4580*/  @P2 IMAD.MOV.U32 R10, RZ, RZ, R14 ;  /* 0x000000ffff0a2224 */ /* 0x000fca00078e000e */
[----:B------:R0:W-:Y:S01]  /*4590*/  @P2 STG.E.U16 desc[UR12][R10.64+0x2], R16 ;  /* 0x000002100a002986 */ /* 0x0001e2000c10150c */
[----:B------:R-:W-:Y:S05]  /*45a0*/  @!P3 BRA `(.L_x_153) ;  /* 0x000000000004b947 */ /* 0x000fea0003800000 */
[----:B------:R4:W5:Y:S02]  /*45b0*/  LDG.E.LTC128B.U16 R88, desc[UR12][R2.64+0x10] ;  /* 0x0000100c02587981 */ /* 0x000964000c1e1520 */
.L_x_153:
[----:B------:R-:W-:Y:S05]  /*45c0*/  BSYNC B0 ;  /* 0x0000000000007941 */ /* 0x000fea0003800000 */
.L_x_152:
[----:B0----5:R-:W-:Y:S01]  /*45d0*/  IMAD.U32 R10, R88, 0x10000, RZ ;  /* 0x00010000580a7824 */ /* 0x021fe200078e00ff */
[----:B------:R-:W-:Y:S01]  /*45e0*/  ISETP.GT.AND P2, PT, R0, 0x9, P0 ;  /* 0x000000090000780c */ /* 0x000fe20000744270 */
[----:B------:R-:W-:Y:S02]  /*45f0*/  BSSY B0, `(.L_x_154) ;  /* 0x000000a000007945 */ /* 0x000fe40003800000 */
[----:B------:R-:W-:Y:S01]  /*4600*/  FMUL R11, R10, R9 ;  /* 0x000000090a0b7220 */ /* 0x000fe20000400000 */
[----:B------:R-:W-:-:S03]  /*4610*/  IMAD.MOV.U32 R10, RZ, RZ, R12 ;  /* 0x000000ffff0a7224 */ /* 0x000fc600078e000c */
[----:B------:R-:W-:-:S05]  /*4620*/  FFMA R11, R28, R8, R11 ;  /* 0x000000081c0b7223 */ /* 0x000fca000000000b */
[----:B------:R-:W-:-:S04]  /*4630*/  F2FP.BF16.F32.PACK_AB R11, RZ, R11 ;  /* 0x0000000bff0b723e */ /* 0x000fc800000010ff */
[----:B------:R-:W-:Y:S01]  /*4640*/  PRMT R16, R11, 0x7610, R16 ;  /* 0x000076100b107816 */ /* 0x000fe20000000010 */
[----:B------:R-:W-:-:S05]  /*4650*/  IMAD.MOV.U32 R11, RZ, RZ, R13 ;  /* 0x000000ffff0b7224 */ /* 0x000fca00078e000d */
[----:B------:R0:W-:Y:S01]  /*4660*/  @P3 STG.E.U16 desc[UR12][R10.64+0x10], R16 ;  /* 0x000010100a003986 */ /* 0x0001e2000c10150c */
[----:B------:R-:W-:Y:S05]  /*4670*/  @!P2 BRA `(.L_x_155) ;  /* 0x000000000004a947 */ /* 0x000fea0003800000 */
[----:B------:R0:W5:Y:S02]  /*4680*/  LDG.E.LTC128B.U16 R88, desc[UR12][R2.64+0x12] ;  /* 0x0000120c02587981 */ /* 0x000164000c1e1520 */
.L_x_155:
[----:B------:R-:W-:Y:S05]  /*4690*/  BSYNC B0 ;  /* 0x0000000000007941 */ /* 0x000fea0003800000 */
.L_x_154:
        /* <DEDUP_REMOVED lines=9> */
.L_x_157:
[----:B------:R-:W-:Y:S05]  /*4730*/  BSYNC B0 ;  /* 0x0000000000007941 */ /* 0x000fea0003800000 */
.L_x_156:
        /* <DEDUP_REMOVED lines=9> */
.L_x_159:
[----:B------:R-:W-:Y:S05]  /*47d0*/  BSYNC B0 ;  /* 0x0000000000007941 */ /* 0x000fea0003800000 */
.L_x_158:
[----:B-----5:R-:W-:Y:S01]  /*47e0*/  IMAD.U32 R12, R88, 0x10000, RZ ;  /* 0x00010000580c7824 */ /* 0x020fe200078e00ff */
[----:B------:R-:W-:Y:S01]  /*47f0*/  IADD3 R6, P4, P5, R17, R6, R19 ;  /* 0x0000000611067210 */ /* 0x000fe20007d9e013 */
[----:B------:R-:W-:Y:S01]  /*4800*/  BSSY B0, `(.L_x_160) ;  /* 0x0000009000007945 */ /* 0x000fe20003800000 */
[----:B------:R-:W-:Y:S01]  /*4810*/  ISETP.GT.AND P3, PT, R0, 0x10, P0 ;  /* 0x000000100000780c */ /* 0x000fe20000764270 */
[----:B------:R-:W-:Y:S01]  /*4820*/  FMUL R12, R12, R9 ;  /* 0x000000090c0c7220 */ /* 0x000fe20000400000 */
[----:B------:R-:W-:-:S03]  /*4830*/  IADD3.X R7, R21, R7, R89, P4, P5 ;  /* 0x0000000715077210 */ /* 0x000fc600027ea459 */
[----:B------:R-:W-:-:S05]  /*4840*/  FFMA R12, R31, R8, R12 ;  /* 0x000000081f0c7223 */ /* 0x000fca000000000c */
[----:B------:R-:W-:-:S05]  /*4850*/  F2FP.BF16.F32.PACK_AB R12, RZ, R12 ;  /* 0x0000000cff0c723e */ /* 0x000fca00000010ff */
[----:B------:R0:W-:Y:S01]  /*4860*/  @P2 STG.E.U16 desc[UR12][R6.64+0x12], R12 ;  /* 0x0000120c06002986 */ /* 0x0001e2000c10150c */
[----:B------:R-:W-:Y:S05]  /*4870*/  @!P3 BRA `(.L_x_161) ;  /* 0x000000000004b947 */ /* 0x000fea0003800000 */
[----:B------:R0:W5:Y:S02]  /*4880*/  LDG.E.LTC128B.U16 R88, desc[UR12][R2.64+0x20] ;  /* 0x0000200c02587981 */ /* 0x000164000c1e1520 */
.L_x_161:
[----:B------:R-:W-:Y:S05]  /*4890*/  BSYNC B0 ;  /* 0x0000000000007941 */ /* 0x000fea0003800000 */
.L_x_160:
        /* <DEDUP_REMOVED lines=9> */
.L_x_163:
[----:B------:R-:W-:Y:S05]  /*4930*/  BSYNC B0 ;  /* 0x0000000000007941 */ /* 0x000fea0003800000 */
.L_x_162:
        /* <DEDUP_REMOVED lines=9> */
.L_x_165:
[----:B------:R-:W-:Y:S05]  /*49d0*/  BSYNC B0 ;  /* 0x0000000000007941 */ /* 0x000fea0003800000 */
.L_x_164:
        /* <DEDUP_REMOVED lines=9> */
.L_x_167:
[----:B------:R-:W-:Y:S05]  /*4a70*/  BSYNC B0 ;  /* 0x0000000000007941 */ /* 0x000fea0003800000 */
.L_x_166:
        /* <DEDUP_REMOVED lines=9> */
.L_x_169:
[----:B------:R-:W-:Y:S05]  /*4b10*/  BSYNC B0 ;  /* 0x0000000000007941 */ /* 0x000fea0003800000 */
.L_x_168:
        /* <DEDUP_REMOVED lines=9> */
.L_x_171:
[----:B------:R-:W-:Y:S05]  /*4bb0*/  BSYNC B0 ;  /* 0x0000000000007941 */ /* 0x000fea0003800000 */
.L_x_170:
        /* <DEDUP_REMOVED lines=9> */
.L_x_173:
[----:B------:R-:W-:Y:S05]  /*4c50*/  BSYNC B0 ;  /* 0x0000000000007941 */ /* 0x000fea0003800000 */
.L_x_172:
        /* <DEDUP_REMOVED lines=9> */
.L_x_175:
[----:B------:R-:W-:Y:S05]  /*4cf0*/  BSYNC B0 ;  /* 0x0000000000007941 */ /* 0x000fea0003800000 */
.L_x_174:
        /* <DEDUP_REMOVED lines=9> */
.L_x_177:
[----:B------:R-:W-:Y:S05]  /*4d90*/  BSYNC B0 ;  /* 0x0000000000007941 */ /* 0x000fea0003800000 */
.L_x_176:
        /* <DEDUP_REMOVED lines=9> */
.L_x_179:
[----:B------:R-:W-:Y:S05]  /*4e30*/  BSYNC B0 ;  /* 0x0000000000007941 */ /* 0x000fea0003800000 */
.L_x_178:
        /* <DEDUP_REMOVED lines=9> */
.L_x_181:
[----:B------:R-:W-:Y:S05]  /*4ed0*/  BSYNC B0 ;  /* 0x0000000000007941 */ /* 0x000fea0003800000 */
.L_x_180:
        /* <DEDUP_REMOVED lines=9> */
.L_x_183:
[----:B------:R-:W-:Y:S05]  /*4f70*/  BSYNC B0 ;  /* 0x0000000000007941 */ /* 0x000fea0003800000 */
.L_x_182:
        /* <DEDUP_REMOVED lines=9> */
.L_x_185:
[----:B------:R-:W-:Y:S05]  /*5010*/  BSYNC B0 ;  /* 0x0000000000007941 */ /* 0x000fea0003800000 */
.L_x_184:
        /* <DEDUP_REMOVED lines=9> */
.L_x_187:
[----:B------:R-:W-:Y:S05]  /*50b0*/  BSYNC B0 ;  /* 0x0000000000007941 */ /* 0x000fea0003800000 */
.L_x_186:
        /* <DEDUP_REMOVED lines=9> */
.L_x_189:
[----:B------:R-:W-:Y:S05]  /*5150*/  BSYNC B0 ;  /* 0x0000000000007941 */ /* 0x000fea0003800000 */
.L_x_188:
        /* <DEDUP_REMOVED lines=9> */
.L_x_191:
[----:B------:R-:W-:Y:S05]  /*51f0*/  BSYNC B0 ;  /* 0x0000000000007941 */ /* 0x000fea0003800000 */
.L_x_190:
        /* <DEDUP_REMOVED lines=9> */
.L_x_193:
[----:B------:R-:W-:Y:S05]  /*5290*/  BSYNC B0 ;  /* 0x0000000000007941 */ /* 0x000fea0003800000 */
.L_x_192:
        /* <DEDUP_REMOVED lines=9> */
.L_x_195:
[----:B------:R-:W-:Y:S05]  /*5330*/  BSYNC B0 ;  /* 0x0000000000007941 */ /* 0x000fea0003800000 */
.L_x_194:
        /* <DEDUP_REMOVED lines=9> */
.L_x_197:
[----:B------:R-:W-:Y:S05]  /*53d0*/  BSYNC B0 ;  /* 0x0000000000007941 */ /* 0x000fea0003800000 */
.L_x_196:
        /* <DEDUP_REMOVED lines=9> */
.L_x_199:
[----:B------:R-:W-:Y:S05]  /*5470*/  BSYNC B0 ;  /* 0x0000000000007941 */ /* 0x000fea0003800000 */
.L_x_198:
        /* <DEDUP_REMOVED lines=9> */
.L_x_201:
[----:B------:R-:W-:Y:S05]  /*5510*/  BSYNC B0 ;  /* 0x0000000000007941 */ /* 0x000fea0003800000 */
.L_x_200:
        /* <DEDUP_REMOVED lines=9> */
.L_x_203:
[----:B------:R-:W-:Y:S05]  /*55b0*/  BSYNC B0 ;  /* 0x0000000000007941 */ /* 0x000fea0003800000 */
.L_x_202:
        /* <DEDUP_REMOVED lines=9> */
.L_x_205:
[----:B------:R-:W-:Y:S05]  /*5650*/  BSYNC B0 ;  /* 0x0000000000007941 */ /* 0x000fea0003800000 */
.L_x_204:
        /* <DEDUP_REMOVED lines=9> */
.L_x_207:
[----:B------:R-:W-:Y:S05]  /*56f0*/  BSYNC B0 ;  /* 0x0000000000007941 */ /* 0x000fea0003800000 */
.L_x_206:
        /* <DEDUP_REMOVED lines=9> */
.L_x_209:
[----:B------:R-:W-:Y:S05]  /*5790*/  BSYNC B0 ;  /* 0x0000000000007941 */ /* 0x000fea0003800000 */
.L_x_208:
        /* <DEDUP_REMOVED lines=9> */
.L_x_211:
[----:B------:R-:W-:Y:S05]  /*5830*/  BSYNC B0 ;  /* 0x0000000000007941 */ /* 0x000fea0003800000 */
.L_x_210:
        /* <DEDUP_REMOVED lines=9> */
.L_x_213:
[----:B------:R-:W-:Y:S05]  /*58d0*/  BSYNC B0 ;  /* 0x0000000000007941 */ /* 0x000fea0003800000 */
.L_x_212:
        /* <DEDUP_REMOVED lines=9> */
.L_x_215:
[----:B------:R-:W-:Y:S05]  /*5970*/  BSYNC B0 ;  /* 0x0000000000007941 */ /* 0x000fea0003800000 */
.L_x_214:
        /* <DEDUP_REMOVED lines=9> */
.L_x_217:
[----:B------:R-:W-:Y:S05]  /*5a10*/  BSYNC B0 ;  /* 0x0000000000007941 */ /* 0x000fea0003800000 */
.L_x_216:
        /* <DEDUP_REMOVED lines=9> */
.L_x_219:
[----:B------:R-:W-:Y:S05]  /*5ab0*/  BSYNC B0 ;  /* 0x0000000000007941 */ /* 0x000fea0003800000 */
.L_x_218:
        /* <DEDUP_REMOVED lines=9> */
.L_x_221:
[----:B------:R-:W-:Y:S05]  /*5b50*/  BSYNC B0 ;  /* 0x0000000000007941 */ /* 0x000fea0003800000 */
.L_x_220:
        /* <DEDUP_REMOVED lines=9> */
.L_x_223:
[----:B------:R-:W-:Y:S05]  /*5bf0*/  BSYNC B0 ;  /* 0x0000000000007941 */ /* 0x000fea0003800000 */
.L_x_222:
        /* <DEDUP_REMOVED lines=9> */
.L_x_225:
[----:B------:R-:W-:Y:S05]  /*5c90*/  BSYNC B0 ;  /* 0x0000000000007941 */ /* 0x000fea0003800000 */
.L_x_224:
        /* <DEDUP_REMOVED lines=9> */
.L_x_227:
[----:B------:R-:W-:Y:S05]  /*5d30*/  BSYNC B0 ;  /* 0x0000000000007941 */ /* 0x000fea0003800000 */
.L_x_226:
        /* <DEDUP_REMOVED lines=9> */
.L_x_229:
[----:B------:R-:W-:Y:S05]  /*5dd0*/  BSYNC B0 ;  /* 0x0000000000007941 */ /* 0x000fea0003800000 */
.L_x_228:
        /* <DEDUP_REMOVED lines=9> */
.L_x_231:
[----:B------:R-:W-:Y:S05]  /*5e70*/  BSYNC B0 ;  /* 0x0000000000007941 */ /* 0x000fea0003800000 */
.L_x_230:
        /* <DEDUP_REMOVED lines=9> */
.L_x_233:
[----:B------:R-:W-:Y:S05]  /*5f10*/  BSYNC B0 ;  /* 0x0000000000007941 */ /* 0x000fea0003800000 */
.L_x_232:
        /* <DEDUP_REMOVED lines=9> */
.L_x_235:
[----:B------:R-:W-:Y:S05]  /*5fb0*/  BSYNC B0 ;  /* 0x0000000000007941 */ /* 0x000fea0003800000 */
.L_x_234:
        /* <DEDUP_REMOVED lines=9> */
.L_x_237:
[----:B------:R-:W-:Y:S05]  /*6050*/  BSYNC B0 ;  /* 0x0000000000007941 */ /* 0x000fea0003800000 */
.L_x_236:
        /* <DEDUP_REMOVED lines=9> */
.L_x_239:
[----:B------:R-:W-:Y:S05]  /*60f0*/  BSYNC B0 ;  /* 0x0000000000007941 */ /* 0x000fea0003800000 */
.L_x_238:
        /* <DEDUP_REMOVED lines=9> */
.L_x_241:
[----:B------:R-:W-:Y:S05]  /*6190*/  BSYNC B0 ;  /* 0x0000000000007941 */ /* 0x000fea0003800000 */
.L_x_240:
        /* <DEDUP_REMOVED lines=9> */
.L_x_243:
[----:B------:R-:W-:Y:S05]  /*6230*/  BSYNC B0 ;  /* 0x0000000000007941 */ /* 0x000fea0003800000 */
.L_x_242:
        /* <DEDUP_REMOVED lines=9> */
.L_x_245:
[----:B------:R-:W-:Y:S05]  /*62d0*/  BSYNC B0 ;  /* 0x0000000000007941 */ /* 0x000fea0003800000 */
.L_x_244:
        /* <DEDUP_REMOVED lines=9> */
.L_x_247:
[----:B------:R-:W-:Y:S05]  /*6370*/  BSYNC B0 ;  /* 0x0000000000007941 */ /* 0x000fea0003800000 */
.L_x_246:
        /* <DEDUP_REMOVED lines=9> */
.L_x_249:
[----:B------:R-:W-:Y:S05]  /*6410*/  BSYNC B0 ;  /* 0x0000000000007941 */ /* 0x000fea0003800000 */
.L_x_248:
        /* <DEDUP_REMOVED lines=9> */
.L_x_251:
[----:B------:R-:W-:Y:S05]  /*64b0*/  BSYNC B0 ;  /* 0x0000000000007941 */ /* 0x000fea0003800000 */
.L_x_250:
        /* <DEDUP_REMOVED lines=9> */
.L_x_253:
[----:B------:R-:W-:Y:S05]  /*6550*/  BSYNC B0 ;  /* 0x0000000000007941 */ /* 0x000fea0003800000 */
.L_x_252:
        /* <DEDUP_REMOVED lines=9> */
.L_x_255:
[----:B------:R-:W-:Y:S05]  /*65f0*/  BSYNC B0 ;  /* 0x0000000000007941 */ /* 0x000fea0003800000 */
.L_x_254:
        /* <DEDUP_REMOVED lines=9> */
.L_x_257:
[----:B------:R-:W-:Y:S05]  /*6690*/  BSYNC B0 ;  /* 0x0000000000007941 */ /* 0x000fea0003800000 */
.L_x_256:
        /* <DEDUP_REMOVED lines=9> */
.L_x_259:
[----:B------:R-:W-:Y:S05]  /*6730*/  BSYNC B0 ;  /* 0x0000000000007941 */ /* 0x000fea0003800000 */
.L_x_258:
        /* <DEDUP_REMOVED lines=9> */
.L_x_261:
[----:B------:R-:W-:Y:S05]  /*67d0*/  BSYNC B0 ;  /* 0x0000000000007941 */ /* 0x000fea0003800000 */
.L_x_260:
        /* <DEDUP_REMOVED lines=9> */
.L_x_263:
[----:B------:R-:W-:Y:S05]  /*6870*/  BSYNC B0 ;  /* 0x0000000000007941 */ /* 0x000fea0003800000 */
.L_x_262:
        /* <DEDUP_REMOVED lines=9> */
.L_x_265:
[----:B------:R-:W-:Y:S05]  /*6910*/  BSYNC B0 ;  /* 0x0000000000007941 */ /* 0x000fea0003800000 */
.L_x_264:
        /* <DEDUP_REMOVED lines=9> */
.L_x_267:
[----:B------:R-:W-:Y:S05]  /*69b0*/  BSYNC B0 ;  /* 0x0000000000007941 */ /* 0x000fea0003800000 */
.L_x_266:
[----:B01--45:R-:W-:Y:S01]  /*69c0*/  IMAD.U32 R2, R88, 0x10000, RZ ;  /* 0x0001000058027824 */ /* 0x033fe200078e00ff */
        /* <DEDUP_REMOVED lines=8> */
.L_x_269:
[----:B------:R-:W-:Y:S05]  /*6a50*/  BSYNC B0 ;  /* 0x0000000000007941 */ /* 0x000fea0003800000 */
.L_x_268:
[----:B0----5:R-:W-:Y:S01]  /*6a60*/  IMAD.U32 R2, R88, 0x10000, RZ ;  /* 0x0001000058027824 */ /* 0x021fe200078e00ff */
[----:B------:R-:W-:Y:S01]  /*6a70*/  ISETP.GT.AND P1, PT, R0, 0x79, P1 ;  /* 0x000000790000780c */ /* 0x000fe20000f24270 */
[----:B------:R-:W-:Y:S02]  /*6a80*/  BSSY B0, `(.L_x_270) ;  /* 0x000000a000007945 */ /* 0x000fe40003800000 */
        /* <DEDUP_REMOVED lines=9> */
.L_x_271:
[----:B------:R-:W-:Y:S05]  /*6b20*/  BSYNC B0 ;  /* 0x0000000000007941 */ /* 0x000fea0003800000 */
.L_x_270:
[----:B-----5:R-:W-:-:S04]  /*6b30*/  IMAD.U32 R88, R88, 0x10000, RZ ;  /* 0x0001000058587824 */ /* 0x020fc800078e00ff */
[----:B------:R-:W-:-:S04]  /*6b40*/  FMUL R88, R88, R9 ;  /* 0x0000000958587220 */ /* 0x000fc80000400000 */
[----:B------:R-:W-:Y:S01]  /*6b50*/  FFMA R88, R87, R8, R88 ;  /* 0x0000000857587223 */ /* 0x000fe20000000058 */
[----:B------:R-:W-:Y:S06]  /*6b60*/  @!P1 EXIT ;  /* 0x000000000000994d */ /* 0x000fec0003800000 */
[----:B------:R-:W-:-:S05]  /*6b70*/  F2FP.BF16.F32.PACK_AB R88, RZ, R88 ;  /* 0x00000058ff58723e */ /* 0x000fca00000010ff */
[----:B------:R-:W-:Y:S01]  /*6b80*/  STG.E.U16 desc[UR12][R6.64+0xf2], R88 ;  /* 0x0000f25806007986 */ /* 0x000fe2000c10150c */
[----:B------:R-:W-:Y:S05]  /*6b90*/  EXIT ;  /* 0x000000000000794d */ /* 0x000fea0003800000 */
.L_x_21:
[----:B------:R-:W-:Y:S01]  /*6ba0*/  ULDC.64 UR4, c[0x0][0x5c8] ;  /* 0x0001720000047ab9 */ /* 0x000fe20000000a00 */
[-C--:B------:R-:W-:Y:S01]  /*6bb0*/  FMUL R88, R88, R8.reuse ;  /* 0x0000000858587220 */ /* 0x080fe20000400000 */
[----:B------:R-:W-:Y:S01]  /*6bc0*/  LEA R2, P1, R14, UR4, 0x1 ;  /* 0x000000040e027c11 */ /* 0x000fe2000f8208ff */
[----:B------:R-:W-:Y:S01]  /*6bd0*/  IMAD.SHL.U32 R9, R21, 0x2, RZ ;  /* 0x0000000215097824 */ /* 0x000fe200078e00ff */
[----:B------:R-:W-:Y:S01]  /*6be0*/  ISETP.GT.AND P3, PT, R10, 0x8, PT ;  /* 0x000000080a00780c */ /* 0x000fe20003f64270 */
[-C--:B------:R-:W-:Y:S01]  /*6bf0*/  FMUL R89, R89, R8.reuse ;  /* 0x0000000859597220 */ /* 0x080fe20000400000 */
[----:B------:R-:W-:Y:S01]  /*6c00*/  LEA.HI.X R3, R14, UR5, R19, 0x1, P1 ;  /* 0x000000050e037c11 */ /* 0x000fe200088f0c13 */
[----:B------:R-:W-:Y:S01]  /*6c10*/  FMUL R90, R90, R8 ;  /* 0x000000085a5a7220 */ /* 0x000fe20000400000 */
[----:B------:R-:W-:Y:S01]  /*6c20*/  F2FP.BF16.F32.PACK_AB R88, RZ, R88 ;  /* 0x00000058ff58723e */ /* 0x000fe200000010ff */
[-C--:B------:R-:W-:Y:S01]  /*6c30*/  FMUL R91, R91, R8.reuse ;  /* 0x000000085b5b7220 */ /* 0x080fe20000400000 */
[----:B------:R-:W-:Y:S01]  /*6c40*/  ISETP.GT.AND P4, PT, R0, 0x1, P2 ;  /* 0x000000010000780c */ /* 0x000fe20001784270 */
[-C--:B------:R-:W-:Y:S01]  /*6c50*/  FMUL R92, R92, R8.reuse ;  /* 0x000000085c5c7220 */ /* 0x080fe20000400000 */
[----:B------:R-:W-:Y:S01]  /*6c60*/  ISETP.GT.AND P1, PT, R0, RZ, P3 ;  /* 0x000000ff0000720c */ /* 0x000fe20001f24270 */
[----:B------:R-:W-:Y:S01]  /*6c70*/  @P0 STG.E.U16 desc[UR12][R2.64], R88 ;  /* 0x0000005802000986 */ /* 0x000fe2000c10150c */
[----:B------:R-:W-:Y:S01]  /*6c80*/  SHF.L.U64.HI R7, R21, 0x1, R20 ;  /* 0x0000000115077819 */ /* 0x000fe20000010214 */
[----:B------:R-:W-:Y:S01]  /*6c90*/  FMUL R93, R93, R8 ;  /* 0x000000085d5d7220 */ /* 0x000fe20000400000 */
[----:B------:R-:W-:Y:S01]  /*6ca0*/  IADD3 R4, P0, R9, R2, RZ ;  /* 0x0000000209047210 */ /* 0x000fe20007f1e0ff */
[-C--:B------:R-:W-:Y:S01]  /*6cb0*/  FMUL R94, R94, R8.reuse ;  /* 0x000000085e5e7220 */ /* 0x080fe20000400000 */
[----:B------:R-:W-:Y:S01]  /*6cc0*/  F2FP.BF16.F32.PACK_AB R89, RZ, R89 ;  /* 0x00000059ff59723e */ /* 0x000fe200000010ff */
[----:B------:R-:W-:Y:S01]  /*6cd0*/  FMUL R95, R95, R8 ;  /* 0x000000085f5f7220 */ /* 0x000fe20000400000 */
[----:B------:R-:W-:Y:S01]  /*6ce0*/  F2FP.BF16.F32.PACK_AB R90, RZ, R90 ;  /* 0x0000005aff5a723e */ /* 0x000fe200000010ff */
[----:B------:R-:W-:Y:S01]  /*6cf0*/  IMAD.X R5, R7, 0x1, R3, P0 ;  /* 0x0000000107057824 */ /* 0x000fe200000e0603 */
[C---:B------:R-:W-:Y:S01]  /*6d00*/  ISETP.GT.AND P5, PT, R0.reuse, 0x8, P2 ;  /* 0x000000080000780c */ /* 0x040fe200017a4270 */
[----:B------:R-:W-:Y:S01]  /*6d10*/  @P4 STG.E.U16 desc[UR12][R2.64+0x2], R89 ;  /* 0x0000025902004986 */ /* 0x000fe2000c10150c */
[----:B------:R-:W-:Y:S01]  /*6d20*/  ISETP.GT.AND P4, PT, R0, 0x1, P3 ;  /* 0x000000010000780c */ /* 0x000fe20001f84270 */
[-C--:B------:R-:W-:Y:S01]  /*6d30*/  FMUL R96, R96, R8.reuse ;  /* 0x0000000860607220 */ /* 0x080fe20000400000 */
[----:B------:R-:W-:Y:S01]  /*6d40*/  F2FP.BF16.F32.PACK_AB R91, RZ, R91 ;  /* 0x0000005bff5b723e */ /* 0x000fe200000010ff */
[----:B------:R-:W-:Y:S01]  /*6d50*/  @P1 STG.E.U16 desc[UR12][R4.64], R90 ;  /* 0x0000005a04001986 */ /* 0x000fe2000c10150c */
[----:B------:R-:W-:Y:S01]  /*6d60*/  ISETP.GT.AND P1, PT, R0, 0x9, P2 ;  /* 0x000000090000780c */ /* 0x000fe20001724270 */
[----:B------:R-:W-:Y:S01]  /*6d70*/  FMUL R97, R97, R8 ;  /* 0x0000000861617220 */ /* 0x000fe20000400000 */
[----:B------:R-:W-:Y:S01]  /*6d80*/  F2FP.BF16.F32.PACK_AB R92, RZ, R92 ;  /* 0x0000005cff5c723e */ /* 0x000fe200000010ff */
[-C--:B------:R-:W-:Y:S01]  /*6d90*/  FMUL R98, R98, R8.reuse ;  /* 0x0000000862627220 */ /* 0x080fe20000400000 */
[----:B------:R-:W-:Y:S01]  /*6da0*/  F2FP.BF16.F32.PACK_AB R93, RZ, R93 ;  /* 0x0000005dff5d723e */ /* 0x000fe200000010ff */
[-C--:B------:R-:W-:Y:S01]  /*6db0*/  FMUL R99, R99, R8.reuse ;  /* 0x0000000863637220 */ /* 0x080fe20000400000 */
[----:B------:R-:W-:Y:S01]  /*6dc0*/  ISETP.GT.AND P0, PT, R0, 0x8, P3 ;  /* 0x000000080000780c */ /* 0x000fe20001f04270 */
[----:B------:R-:W-:Y:S01]  /*6dd0*/  FMUL R100, R100, R8 ;  /* 0x0000000864647220 */ /* 0x000fe20000400000 */
[----:B------:R-:W-:Y:S01]  /*6de0*/  F2FP.BF16.F32.PACK_AB R94, RZ, R94 ;  /* 0x0000005eff5e723e */ /* 0x000fe200000010ff */
[----:B------:R-:W-:Y:S01]  /*6df0*/  @P4 STG.E.U16 desc[UR12][R4.64+0x2], R91 ;  /* 0x0000025b04004986 */ /* 0x000fe2000c10150c */
[----:B------:R-:W-:Y:S01]  /*6e00*/  F2FP.BF16.F32.PACK_AB R95, RZ, R95 ;  /* 0x0000005fff5f723e */ /* 0x000fe200000010ff */
[-C--:B------:R-:W-:Y:S01]  /*6e10*/  FMUL R101, R101, R8.reuse ;  /* 0x0000000865657220 */ /* 0x080fe20000400000 */
[C---:B------:R-:W-:Y:S01]  /*6e20*/  ISETP.GT.AND P4, PT, R0.reuse, 0x10, P2 ;  /* 0x000000100000780c */ /* 0x040fe20001784270 */
[----:B------:R-:W-:Y:S01]  /*6e30*/  @P5 STG.E.U16 desc[UR12][R2.64+0x10], R92 ;  /* 0x0000105c02005986 */ /* 0x000fe2000c10150c */
[----:B------:R-:W-:Y:S01]  /*6e40*/  ISETP.GT.AND P5, PT, R0, 0x10, P3 ;  /* 0x000000100000780c */ /* 0x000fe20001fa4270 */
[----:B------:R-:W-:Y:S01]  /*6e50*/  FMUL R102, R102, R8 ;  /* 0x0000000866667220 */ /* 0x000fe20000400000 */
[----:B------:R-:W-:Y:S01]  /*6e60*/  F2FP.BF16.F32.PACK_AB R96, RZ, R96 ;  /* 0x00000060ff60723e */ /* 0x000fe200000010ff */
[----:B------:R-:W-:Y:S01]  /*6e70*/  @P1 STG.E.U16 desc[UR12][R2.64+0x12], R93 ;  /* 0x0000125d02001986 */ /* 0x000fe2000c10150c */
[C---:B------:R-:W-:Y:S01]  /*6e80*/  ISETP.GT.AND P1, PT, R0.reuse, 0x9, P3 ;  /* 0x000000090000780c */ /* 0x040fe20001f24270 */
        /* <DEDUP_REMOVED lines=8> */
[----:B------:R-:W-:Y:S01]  /*6f10*/  FMUL R106, R106, R8 ;  /* 0x000000086a6a7220 */ /* 0x000fe20000400000 */
[----:B------:R-:W-:Y:S01]  /*6f20*/  F2FP.BF16.F32.PACK_AB R100, RZ, R100 ;  /* 0x00000064ff64723e */ /* 0x000fe200000010ff */
[-C--:B------:R-:W-:Y:S01]  /*6f30*/  FMUL R107, R107, R8.reuse ;  /* 0x000000086b6b7220 */ /* 0x080fe20000400000 */
[----:B------:R-:W-:Y:S01]  /*6f40*/  F2FP.BF16.F32.PACK_AB R101, RZ, R101 ;  /* 0x00000065ff65723e */ /* 0x000fe200000010ff */
        /* <DEDUP_REMOVED lines=21> */
[----:B------:R-:W-:Y:S01]  /*70a0*/  ISETP.GT.AND P4, PT, R0, 0x21, P2 ;  /* 0x000000210000780c */ /* 0x000fe20001784270 */
[-C--:B------:R-:W-:Y:S01]  /*70b0*/  FMUL R113, R113, R8.reuse ;  /* 0x0000000871717220 */ /* 0x080fe20000400000 */
[----:B------:R-:W-:Y:S01]  /*70c0*/  F2FP.BF16.F32.PACK_AB R107, RZ, R107 ;  /* 0x0000006bff6b723e */ /* 0x000fe200000010ff */
        /* <DEDUP_REMOVED lines=102> */
[-C--:B------:R-:W-:Y:S01]  /*7730*/  FMUL R144, R144, R8.reuse ;  /* 0x0000000890907220 */ /* 0x080fe20000400000 */
[----:B------:R-:W-:Y:S01]  /*7740*/  ISETP.GT.AND P6, PT, R0, 0x68, P3 ;  /* 0x000000680000780c */ /* 0x000fe20001fc4270 */
[----:B------:R-:W-:Y:S01]  /*7750*/  FMUL R145, R145, R8 ;  /* 0x0000000891917220 */ /* 0x000fe20000400000 */
[----:B------:R-:W-:Y:S01]  /*7760*/  F2FP.BF16.F32.PACK_AB R138, RZ, R138 ;  /* 0x0000008aff8a723e */ /* 0x000fe200000010ff */
[-C--:B------:R-:W-:Y:S01]  /*7770*/  FMUL R146, R146, R8.reuse ;  /* 0x0000000892927220 */ /* 0x080fe20000400000 */
[----:B------:R-:W-:Y:S01]  /*7780*/  F2FP.BF16.F32.PACK_AB R139, RZ, R139 ;  /* 0x0000008bff8b723e */ /* 0x000fe200000010ff */
[----:B------:R-:W-:Y:S01]  /*7790*/  @P1 STG.E.U16 desc[UR12][R4.64+0x80], R122 ;  /* 0x0000807a04001986 */ /* 0x000fe2000c10150c */
[C---:B------:R-:W-:Y:S01]  /*77a0*/  ISETP.GT.AND P1, PT, R0.reuse, 0x48, P3 ;  /* 0x000000480000780c */ /* 0x040fe20001f24270 */
[----:B------:R-:W-:Y:S01]  /*77b0*/  FMUL R147, R147, R8 ;  /* 0x0000000893937220 */ /* 0x000fe20000400000 */
[----:B------:R-:W-:Y:S01]  /*77c0*/  F2FP.BF16.F32.PACK_AB R140, RZ, R140 ;  /* 0x0000008cff8c723e */ /* 0x000fe200000010ff */
[----:B------:R-:W-:Y:S01]  /*77d0*/  @P4 STG.E.U16 desc[UR12][R4.64+0x82], R123 ;  /* 0x0000827b04004986 */ /* 0x000fe2000c10150c */
[----:B------:R-:W-:Y:S01]  /*77e0*/  ISETP.GT.AND P4, PT, R0, 0x49, P3 ;  /* 0x000000490000780c */ /* 0x000fe20001f84270 */
[----:B------:R-:W-:Y:S01]  /*77f0*/  FMUL R148, R148, R8 ;  /* 0x0000000894947220 */ /* 0x000fe20000400000 */
[----:B------:R-:W-:Y:S01]  /*7800*/  F2FP.BF16.F32.PACK_AB R141, RZ, R141 ;  /* 0x0000008dff8d723e */ /* 0x000fe200000010ff */
[----:B------:R-:W-:Y:S01]  /*7810*/  @P0 STG.E.U16 desc[UR12][R2.64+0x90], R124 ;  /* 0x0000907c02000986 */ /* 0x000fe2000c10150c */
[----:B------:R-:W-:Y:S01]  /*7820*/  ISETP.GT.AND P0, PT, R0, 0x50, P3 ;  /* 0x000000500000780c */ /* 0x000fe20001f04270 */
[----:B------:R-:W-:Y:S01]  /*7830*/  IMAD.SHL.U32 R15, R16, 0x2, RZ ;  /* 0x00000002100f7824 */ /* 0x000fe200078e00ff */
        /* <DEDUP_REMOVED lines=26> */
[----:B------:R-:W-:Y:S01]  /*79e0*/  SHF.L.U64.HI R13, R16, 0x1, R11 ;  /* 0x00000001100d7819 */ /* 0x000fe2000001020b */
[-C--:B------:R-:W-:Y:S01]  /*79f0*/  FMUL R28, R28, R8.reuse ;  /* 0x000000081c1c7220 */ /* 0x080fe20000400000 */
[----:B------:R-:W-:Y:S01]  /*7a00*/  F2FP.BF16.F32.PACK_AB R149, RZ, R149 ;  /* 0x00000095ff95723e */ /* 0x000fe200000010ff */
        /* <DEDUP_REMOVED lines=31> */
[----:B------:R-:W-:Y:S01]  /*7c00*/  ISETP.GT.AND P5, PT, R0, 0x69, P2 ;  /* 0x000000690000780c */ /* 0x000fe200017a4270 */
[-C--:B------:R-:W-:Y:S01]  /*7c10*/  FMUL R38, R38, R8.reuse ;  /* 0x0000000826267220 */ /* 0x080fe20000400000 */
[----:B------:R-:W-:Y:S01]  /*7c20*/  F2FP.BF16.F32.PACK_AB R31, RZ, R31 ;  /* 0x0000001fff1f723e */ /* 0x000fe200000010ff */
[----:B------:R-:W-:Y:S01]  /*7c30*/  @P1 STG.E.U16 desc[UR12][R4.64+0xc0], R138 ;  /* 0x0000c08a04001986 */ /* 0x000fe2000c10150c */
[C---:B------:R-:W-:Y:S01]  /*7c40*/  ISETP.GT.AND P1, PT, R10.reuse, 0x40, PT ;  /* 0x000000400a00780c */ /* 0x040fe20003f24270 */
[----:B------:R-:W-:Y:S01]  /*7c50*/  FMUL R39, R39, R8 ;  /* 0x0000000827277220 */ /* 0x000fe20000400000 */
[----:B------:R-:W-:Y:S01]  /*7c60*/  F2FP.BF16.F32.PACK_AB R32, RZ, R32 ;  /* 0x00000020ff20723e */ /* 0x000fe200000010ff */
[----:B------:R-:W-:Y:S01]  /*7c70*/  @P0 STG.E.U16 desc[UR12][R4.64+0xc2], R139 ;  /* 0x0000c28b04000986 */ /* 0x000fe2000c10150c */
[----:B------:R-:W-:Y:S01]  /*7c80*/  ISETP.GT.AND P0, PT, R10, 0x48, PT ;  /* 0x000000480a00780c */ /* 0x000fe20003f04270 */
        /* <DEDUP_REMOVED lines=17> */
[C---:B------:R-:W-:Y:S01]  /*7da0*/  ISETP.GT.AND P4, PT, R0.reuse, 0x78, P2 ;  /* 0x000000780000780c */ /* 0x040fe20001784270 */
[-C--:B------:R-:W-:Y:S01]  /*7db0*/  FMUL R45, R45, R8.reuse ;  /* 0x000000082d2d7220 */ /* 0x080fe20000400000 */
[C---:B------:R-:W-:Y:S01]  /*7dc0*/  ISETP.GT.AND P2, PT, R0.reuse, 0x79, P2 ;  /* 0x000000790000780c */ /* 0x040fe20001744270 */
        /* <DEDUP_REMOVED lines=15> */
[----:B------:R-:W-:Y:S01]  /*7ec0*/  IADD3 R10, P5, R15, R2, RZ ;  /* 0x000000020f0a7210 */ /* 0x000fe20007fbe0ff */
[----:B------:R-:W-:Y:S01]  /*7ed0*/  FMUL R51, R51, R8 ;  /* 0x0000000833337220 */ /* 0x000fe20000400000 */
[----:B------:R-:W-:Y:S01]  /*7ee0*/  F2FP.BF16.F32.PACK_AB R43, RZ, R43 ;  /* 0x0000002bff2b723e */ /* 0x000fe200000010ff */
[----:B------:R-:W-:Y:S01]  /*7ef0*/  @P6 STG.E.U16 desc[UR12][R4.64+0xe2], R147 ;  /* 0x0000e29304006986 */ /* 0x000fe2000c10150c */
[----:B------:R-:W-:Y:S01]  /*7f00*/  F2FP.BF16.F32.PACK_AB R44, RZ, R44 ;  /* 0x0000002cff2c723e */ /* 0x000fe200000010ff */
[----:B------:R-:W-:Y:S01]  /*7f10*/  IMAD.X R11, R13, 0x1, R3, P5 ;  /* 0x000000010d0b7824 */ /* 0x000fe200028e0603 */
[----:B------:R-:W-:Y:S01]  /*7f20*/  IADD3 R12, P5, P6, R9, R2, R15 ;  /* 0x00000002090c7210 */ /* 0x000fe20007ebe00f */
[----:B------:R-:W-:Y:S01]  /*7f30*/  @P4 STG.E.U16 desc[UR12][R2.64+0xf0], R148 ;  /* 0x0000f09402004986 */ /* 0x000fe2000c10150c */
[----:B------:R-:W-:Y:S01]  /*7f40*/  ISETP.GT.AND P4, PT, R0, 0x78, P3 ;  /* 0x000000780000780c */ /* 0x000fe20001f84270 */
[-C--:B------:R-:W-:Y:S01]  /*7f50*/  FMUL R52, R52, R8.reuse ;  /* 0x0000000834347220 */ /* 0x080fe20000400000 */
[C---:B------:R-:W-:Y:S01]  /*7f60*/  ISETP.GT.AND P3, PT, R0.reuse, 0x79, P3 ;  /* 0x000000790000780c */ /* 0x040fe20001f64270 */
[----:B------:R0:W-:Y:S01]  /*7f70*/  @P2 STG.E.U16 desc[UR12][R2.64+0xf2], R149 ;  /* 0x0000f29502002986 */ /* 0x0001e2000c10150c */
[----:B------:R-:W-:Y:S01]  /*7f80*/  IADD3.X R13, R7, R3, R13, P5, P6 ;  /* 0x00000003070d7210 */ /* 0x000fe20002fec40d */
[-C--:B------:R-:W-:Y:S01]  /*7f90*/  FMUL R53, R53, R8.reuse ;  /* 0x0000000835357220 */ /* 0x080fe20000400000 */
[----:B------:R-:W-:Y:S01]  /*7fa0*/  ISETP.GT.AND P5, PT, R0, 0x1, P1 ;  /* 0x000000010000780c */ /* 0x000fe20000fa4270 */
[-C--:B------:R-:W-:Y:S01]  /*7fb0*/  FMUL R54, R54, R8.reuse ;  /* 0x0000000836367220 */ /* 0x080fe20000400000 */
[----:B------:R-:W-:Y:S01]  /*7fc0*/  ISETP.GT.AND P2, PT, R0, RZ, P0 ;  /* 0x000000ff0000720c */ /* 0x000fe20000744270 */
[-C--:B------:R-:W-:Y:S01]  /*7fd0*/  FMUL R55, R55, R8.reuse ;  /* 0x0000000837377220 */ /* 0x080fe20000400000 */
[----:B------:R-:W-:Y:S01]  /*7fe0*/  F2FP.BF16.F32.PACK_AB R45, RZ, R45 ;  /* 0x0000002dff2d723e */ /* 0x000fe200000010ff */
[----:B------:R-:W-:Y:S01]  /*7ff0*/  FMUL R56, R56, R8 ;  /* 0x0000000838387220 */ /* 0x000fe20000400000 */
[----:B------:R-:W-:Y:S01]  /*8000*/  F2FP.BF16.F32.PACK_AB R46, RZ, R46 ;  /* 0x0000002eff2e723e */ /* 0x000fe200000010ff */
[----:B------:R-:W-:Y:S01]  /*8010*/  FMUL R57, R57, R8 ;  /* 0x0000000839397220 */ /* 0x000fe20000400000 */
[----:B------:R-:W-:Y:S01]  /*8020*/  F2FP.BF16.F32.PACK_AB R47, RZ, R47 ;  /* 0x0000002fff2f723e */ /* 0x000fe200000010ff */
[----:B0-----:R-:W-:Y:S01]  /*8030*/  @P4 IMAD.MOV.U32 R2, RZ, RZ, R4 ;  /* 0x000000ffff024224 */ /* 0x001fe200078e0004 */
[----:B------:R-:W-:Y:S01]  /*8040*/  F2FP.BF16.F32.PACK_AB R48, RZ, R48 ;  /* 0x00000030ff30723e */ /* 0x000fe200000010ff */
[----:B------:R-:W-:Y:S01]  /*8050*/  @P4 IMAD.MOV.U32 R3, RZ, RZ, R5 ;  /* 0x000000ffff034224 */ /* 0x000fe200078e0005 */
[----:B------:R-:W-:Y:S01]  /*8060*/  F2FP.BF16.F32.PACK_AB R49, RZ, R49 ;  /* 0x00000031ff31723e */ /* 0x000fe200000010ff */
[----:B------:R-:W-:Y:S01]  /*8070*/  FMUL R58, R58, R8 ;  /* 0x000000083a3a7220 */ /* 0x000fe20000400000 */
[----:B------:R-:W-:Y:S01]  /*8080*/  F2FP.BF16.F32.PACK_AB R50, RZ, R50 ;  /* 0x00000032ff32723e */ /* 0x000fe200000010ff */
[-C--:B------:R-:W-:Y:S01]  /*8090*/  FMUL R59, R59, R8.reuse ;  /* 0x000000083b3b7220 */ /* 0x080fe20000400000 */
[----:B------:R0:W-:Y:S01]  /*80a0*/  @P4 STG.E.U16 desc[UR12][R2.64+0xf0], R150 ;  /* 0x0000f09602004986 */ /* 0x0001e2000c10150c */
[----:B------:R-:W-:Y:S01]  /*80b0*/  ISETP.GT.AND P4, PT, R0, RZ, P1 ;  /* 0x000000ff0000720c */ /* 0x000fe20000f84270 */
[-C--:B------:R-:W-:Y:S01]  /*80c0*/  FMUL R60, R60, R8.reuse ;  /* 0x000000083c3c7220 */ /* 0x080fe20000400000 */
[----:B------:R-:W-:Y:S01]  /*80d0*/  F2FP.BF16.F32.PACK_AB R51, RZ, R51 ;  /* 0x00000033ff33723e */ /* 0x000fe200000010ff */
[----:B------:R-:W-:Y:S01]  /*80e0*/  @P3 STG.E.U16 desc[UR12][R4.64+0xf2], R151 ;  /* 0x0000f29704003986 */ /* 0x000fe2000c10150c */
[----:B------:R-:W-:Y:S01]  /*80f0*/  IADD3 R6, P3, R10, R9, RZ ;  /* 0x000000090a067210 */ /* 0x000fe20007f7e0ff */
[----:B------:R-:W-:Y:S01]  /*8100*/  FMUL R61, R61, R8 ;  /* 0x000000083d3d7220 */ /* 0x000fe20000400000 */
[----:B------:R-:W-:Y:S01]  /*8110*/  F2FP.BF16.F32.PACK_AB R52, RZ, R52 ;  /* 0x00000034ff34723e */ /* 0x000fe200000010ff */
[----:B------:R-:W-:Y:S01]  /*8120*/  @P5 STG.E.U16 desc[UR12][R10.64+0x2], R25 ;  /* 0x000002190a005986 */ /* 0x000fe2000c10150c */
[C---:B------:R-:W-:Y:S01]  /*8130*/  ISETP.GT.AND P5, PT, R0.reuse, 0x9, P1 ;  /* 0x000000090000780c */ /* 0x040fe20000fa4270 */
[----:B------:R-:W-:Y:S01]  /*8140*/  IMAD.X R7, R11, 0x1, R7, P3 ;  /* 0x000000010b077824 */ /* 0x000fe200018e0607 */
        /* <DEDUP_REMOVED lines=13> */
[----:B0-----:R-:W-:Y:S01]  /*8220*/  @P3 IMAD.MOV.U32 R2, RZ, RZ, R6 ;  /* 0x000000ffff023224 */ /* 0x001fe200078e0006 */
[----:B------:R-:W-:Y:S01]  /*8230*/  F2FP.BF16.F32.PACK_AB R57, RZ, R57 ;  /* 0x00000039ff39723e */ /* 0x000fe200000010ff */
[----:B------:R-:W-:Y:S01]  /*8240*/  @P3 IMAD.MOV.U32 R3, RZ, RZ, R7 ;  /* 0x000000ffff033224 */ /* 0x000fe200078e0007 */
[----:B------:R-:W-:Y:S01]  /*8250*/  F2FP.BF16.F32.PACK_AB R58, RZ, R58 ;  /* 0x0000003aff3a723e */ /* 0x000fe200000010ff */
[-C--:B------:R-:W-:Y:S01]  /*8260*/  FMUL R66, R66, R8.reuse ;  /* 0x0000000842427220 */ /* 0x080fe20000400000 */
[----:B------:R-:W-:Y:S01]  /*8270*/  F2FP.BF16.F32.PACK_AB R59, RZ, R59 ;  /* 0x0000003bff3b723e */ /* 0x000fe200000010ff */
[-C--:B------:R-:W-:Y:S01]  /*8280*/  FMUL R67, R67, R8.reuse ;  /* 0x0000000843437220 */ /* 0x080fe20000400000 */
[----:B------:R0:W-:Y:S01]  /*8290*/  @P3 STG.E.U16 desc[UR12][R2.64+0x2], R27 ;  /* 0x0000021b02003986 */ /* 0x0001e2000c10150c */
        /* <DEDUP_REMOVED lines=21> */
[----:B------:R-:W-:Y:S01]  /*83f0*/  FMUL R73, R73, R8 ;  /* 0x0000000849497220 */ /* 0x000fe20000400000 */
[----:B------:R-:W-:Y:S01]  /*8400*/  F2FP.BF16.F32.PACK_AB R65, RZ, R65 ;  /* 0x00000041ff41723e */ /* 0x000fe200000010ff */
[----:B------:R-:W-:Y:S01]  /*8410*/  @P5 STG.E.U16 desc[UR12][R10.64+0x22], R33 ;  /* 0x000022210a005986 */ /* 0x000fe2000c10150c */
[----:B------:R-:W-:Y:S01]  /*8420*/  ISETP.GT.AND P5, PT, R0, 0x19, P1 ;  /* 0x000000190000780c */ /* 0x000fe20000fa4270 */
[--C-:B0-----:R-:W-:Y:S01]  /*8430*/  @P2 IMAD.MOV.U32 R2, RZ, RZ, R12.reuse ;  /* 0x000000ffff022224 */ /* 0x101fe200078e000c */
[----:B------:R-:W-:Y:S01]  /*8440*/  F2FP.BF16.F32.PACK_AB R66, RZ, R66 ;  /* 0x00000042ff42723e */ /* 0x000fe200000010ff */
[--C-:B------:R-:W-:Y:S01]  /*8450*/  @P2 IMAD.MOV.U32 R3, RZ, RZ, R13.reuse ;  /* 0x000000ffff032224 */ /* 0x100fe200078e000d */
[----:B------:R-:W-:Y:S01]  /*8460*/  F2FP.BF16.F32.PACK_AB R67, RZ, R67 ;  /* 0x00000043ff43723e */ /* 0x000fe200000010ff */
[----:B------:R-:W-:Y:S01]  /*8470*/  FMUL R74, R74, R8 ;  /* 0x000000084a4a7220 */ /* 0x000fe20000400000 */
[----:B------:R-:W-:Y:S01]  /*8480*/  F2FP.BF16.F32.PACK_AB R68, RZ, R68 ;  /* 0x00000044ff44723e */ /* 0x000fe200000010ff */
[-C--:B------:R-:W-:Y:S01]  /*8490*/  FMUL R75, R75, R8.reuse ;  /* 0x000000084b4b7220 */ /* 0x080fe20000400000 */
[----:B------:R0:W-:Y:S01]  /*84a0*/  @P2 STG.E.U16 desc[UR12][R2.64+0x20], R34 ;  /* 0x0000202202002986 */ /* 0x0001e2000c10150c */
        /* <DEDUP_REMOVED lines=9> */
[----:B------:R-:W-:Y:S01]  /*8540*/  FMUL R80, R80, R8 ;  /* 0x0000000850507220 */ /* 0x000fe20000400000 */
[----:B------:R-:W-:Y:S01]  /*8550*/  F2FP.BF16.F32.PACK_AB R73, RZ, R73 ;  /* 0x00000049ff49723e */ /* 0x000fe200000010ff */
[--C-:B0-----:R-:W-:Y:S01]  /*8560*/  @P3 IMAD.MOV.U32 R2, RZ, RZ, R12.reuse ;  /* 0x000000ffff023224 */ /* 0x101fe200078e000c */
[----:B------:R-:W-:Y:S01]  /*8570*/  F2FP.BF16.F32.PACK_AB R74, RZ, R74 ;  /* 0x0000004aff4a723e */ /* 0x000fe200000010ff */
[--C-:B------:R-:W-:Y:S01]  /*8580*/  @P3 IMAD.MOV.U32 R3, RZ, RZ, R13.reuse ;  /* 0x000000ffff033224 */ /* 0x100fe200078e000d */
[----:B------:R-:W-:Y:S01]  /*8590*/  ISETP.GT.AND P6, PT, R0, 0x68, P0 ;  /* 0x000000680000780c */ /* 0x000fe200007c4270 */
[-C--:B------:R-:W-:Y:S01]  /*85a0*/  FMUL R81, R81, R8.reuse ;  /* 0x0000000851517220 */ /* 0x080fe20000400000 */
[----:B------:R-:W-:Y:S01]  /*85b0*/  F2FP.BF16.F32.PACK_AB R75, RZ, R75 ;  /* 0x0000004bff4b723e */ /* 0x000fe200000010ff */
[-C--:B------:R-:W-:Y:S01]  /*85c0*/  FMUL R82, R82, R8.reuse ;  /* 0x0000000852527220 */ /* 0x080fe20000400000 */
[----:B------:R0:W-:Y:S01]  /*85d0*/  @P3 STG.E.U16 desc[UR12][R2.64+0x22], R35 ;  /* 0x0000222302003986 */ /* 0x0001e2000c10150c */
        /* <DEDUP_REMOVED lines=17> */
[----:B------:R-:W-:Y:S01]  /*86f0*/  FMUL R8, R87, R8 ;  /* 0x0000000857087220 */ /* 0x000fe20000400000 */
[----:B------:R0:W-:Y:S01]  /*8700*/  @P2 STG.E.U16 desc[UR12][R2.64+0x30], R38 ;  /* 0x0000302602002986 */ /* 0x0001e2000c10150c */
[----:B------:R-:W-:-:S02]  /*8710*/  ISETP.GT.AND P2, PT, R0, 0x20, P0 ;  /* 0x000000200000780c */ /* 0x000fc40000744270 */
[----:B------:R-:W-:Y:S02]  /*8720*/  F2FP.BF16.F32.PACK_AB R82, RZ, R82 ;  /* 0x00000052ff52723e */ /* 0x000fe400000010ff */
[----:B------:R-:W-:Y:S02]  /*8730*/  F2FP.BF16.F32.PACK_AB R83, RZ, R83 ;  /* 0x00000053ff53723e */ /* 0x000fe400000010ff */
[----:B------:R-:W-:Y:S02]  /*8740*/  F2FP.BF16.F32.PACK_AB R84, RZ, R84 ;  /* 0x00000054ff54723e */ /* 0x000fe400000010ff */
[----:B------:R-:W-:Y:S02]  /*8750*/  F2FP.BF16.F32.PACK_AB R85, RZ, R85 ;  /* 0x00000055ff55723e */ /* 0x000fe400000010ff */
[----:B------:R-:W-:Y:S01]  /*8760*/  F2FP.BF16.F32.PACK_AB R86, RZ, R86 ;  /* 0x00000056ff56723e */ /* 0x000fe200000010ff */
[----:B0-----:R-:W-:Y:S02]  /*8770*/  @P3 IMAD.MOV.U32 R2, RZ, RZ, R12 ;  /* 0x000000ffff023224 */ /* 0x001fe400078e000c */
[----:B------:R-:W-:-:S05]  /*8780*/  @P3 IMAD.MOV.U32 R3, RZ, RZ, R13 ;  /* 0x000000ffff033224 */ /* 0x000fca00078e000d */
[----:B------:R0:W-:Y:S01]  /*8790*/  @P3 STG.E.U16 desc[UR12][R2.64+0x32], R39 ;  /* 0x0000322702003986 */ /* 0x0001e2000c10150c */
[----:B------:R-:W-:-:S03]  /*87a0*/  ISETP.GT.AND P3, PT, R0, 0x21, P0 ;  /* 0x000000210000780c */ /* 0x000fc60000764270 */
[----:B------:R-:W-:Y:S01]  /*87b0*/  @P4 STG.E.U16 desc[UR12][R10.64+0x40], R40 ;  /* 0x000040280a004986 */ /* 0x000fe2000c10150c */
[----:B------:R-:W-:-:S03]  /*87c0*/  ISETP.GT.AND P4, PT, R0, 0x28, P1 ;  /* 0x000000280000780c */ /* 0x000fc60000f84270 */
[----:B------:R-:W-:Y:S01]  /*87d0*/  @P5 STG.E.U16 desc[UR12][R10.64+0x42], R41 ;  /* 0x000042290a005986 */ /* 0x000fe2000c10150c */
[----:B------:R-:W-:Y:S01]  /*87e0*/  ISETP.GT.AND P5, PT, R0, 0x29, P1 ;  /* 0x000000290000780c */ /* 0x000fe20000fa4270 */
[----:B0-----:R-:W-:Y:S02]  /*87f0*/  @P2 IMAD.MOV.U32 R2, RZ, RZ, R12 ;  /* 0x000000ffff022224 */ /* 0x001fe400078e000c */
[----:B------:R-:W-:-:S05]  /*8800*/  @P2 IMAD.MOV.U32 R3, RZ, RZ, R13 ;  /* 0x000000ffff032224 */ /* 0x000fca00078e000d */
[----:B------:R0:W-:Y:S01]  /*8810*/  @P2 STG.E.U16 desc[UR12][R2.64+0x40], R42 ;  /* 0x0000402a02002986 */ /* 0x0001e2000c10150c */
[----:B------:R-:W-:Y:S01]  /*8820*/  ISETP.GT.AND P2, PT, R0, 0x28, P0 ;  /* 0x000000280000780c */ /* 0x000fe20000744270 */
        /* <DEDUP_REMOVED lines=111> */
[C---:B------:R-:W-:Y:S02]  /*8f20*/  ISETP.GT.AND P3, PT, R0.reuse, 0x78, P1 ;  /* 0x000000780000780c */ /* 0x040fe40000f64270 */
[C---:B------:R-:W-:Y:S01]  /*8f30*/  ISETP.GT.AND P1, PT, R0.reuse, 0x79, P1 ;  /* 0x000000790000780c */ /* 0x040fe20000f24270 */
[----:B------:R-:W-:Y:S01]  /*8f40*/  @P4 STG.E.U16 desc[UR12][R10.64+0xe0], R80 ;  /* 0x0000e0500a004986 */ /* 0x000fe2000c10150c */
[C---:B------:R-:W-:Y:S02]  /*8f50*/  ISETP.GT.AND P4, PT, R0.reuse, 0x71, P0 ;  /* 0x000000710000780c */ /* 0x040fe40000784270 */
[----:B------:R-:W-:Y:S01]  /*8f60*/  ISETP.GT.AND P0, PT, R0, 0x79, P0 ;  /* 0x000000790000780c */ /* 0x000fe20000704270 */
[----:B------:R-:W-:Y:S01]  /*8f70*/  @P2 STG.E.U16 desc[UR12][R10.64+0xe2], R81 ;  /* 0x0000e2510a002986 */ /* 0x000fe2000c10150c */
[----:B0-----:R-:W-:Y:S02]  /*8f80*/  @P5 IMAD.MOV.U32 R2, RZ, RZ, R12 ;  /* 0x000000ffff025224 */ /* 0x001fe400078e000c */
[----:B------:R-:W-:-:S05]  /*8f90*/  @P5 IMAD.MOV.U32 R3, RZ, RZ, R13 ;  /* 0x000000ffff035224 */ /* 0x000fca00078e000d */
[----:B------:R0:W-:Y:S02]  /*8fa0*/  @P5 STG.E.U16 desc[UR12][R2.64+0xe0], R82 ;  /* 0x0000e05202005986 */ /* 0x0001e4000c10150c */
[----:B0-----:R-:W-:Y:S02]  /*8fb0*/  @P4 IMAD.MOV.U32 R2, RZ, RZ, R12 ;  /* 0x000000ffff024224 */ /* 0x001fe400078e000c */
[----:B------:R-:W-:-:S05]  /*8fc0*/  @P4 IMAD.MOV.U32 R3, RZ, RZ, R13 ;  /* 0x000000ffff034224 */ /* 0x000fca00078e000d */
[----:B------:R0:W-:Y:S04]  /*8fd0*/  @P4 STG.E.U16 desc[UR12][R2.64+0xe2], R83 ;  /* 0x0000e25302004986 */ /* 0x0001e8000c10150c */
[----:B------:R1:W-:Y:S04]  /*8fe0*/  @P3 STG.E.U16 desc[UR12][R10.64+0xf0], R84 ;  /* 0x0000f0540a003986 */ /* 0x0003e8000c10150c */
[----:B------:R1:W-:Y:S01]  /*8ff0*/  @P1 STG.E.U16 desc[UR12][R10.64+0xf2], R85 ;  /* 0x0000f2550a001986 */ /* 0x0003e2000c10150c */
[----:B0-----:R-:W-:Y:S02]  /*9000*/  @P6 IMAD.MOV.U32 R2, RZ, RZ, R12 ;  /* 0x000000ffff026224 */ /* 0x001fe400078e000c */
[----:B------:R-:W-:-:S05]  /*9010*/  @P6 IMAD.MOV.U32 R3, RZ, RZ, R13 ;  /* 0x000000ffff036224 */ /* 0x000fca00078e000d */
[----:B------:R1:W-:Y:S01]  /*9020*/  @P6 STG.E.U16 desc[UR12][R2.64+0xf0], R86 ;  /* 0x0000f05602006986 */ /* 0x0003e2000c10150c */
[----:B------:R-:W-:Y:S05]  /*9030*/  @!P0 EXIT ;  /* 0x000000000000894d */ /* 0x000fea0003800000 */
[----:B------:R-:W-:-:S05]  /*9040*/  F2FP.BF16.F32.PACK_AB R8, RZ, R8 ;  /* 0x00000008ff08723e */ /* 0x000fca00000010ff */
[----:B------:R-:W-:Y:S01]  /*9050*/  STG.E.U16 desc[UR12][R12.64+0xf2], R8 ;  /* 0x0000f2080c007986 */ /* 0x000fe2000c10150c */
[----:B------:R-:W-:Y:S05]  /*9060*/  EXIT ;  /* 0x000000000000794d */ /* 0x000fea0003800000 */
.L_x_9:
[----:B------:R-:W-:-:S13]  /*9070*/  ISETP.NE.AND P0, PT, R4, RZ, PT ;  /* 0x000000ff0400720c */ /* 0x000fda0003f05270 */
[----:B------:R-:W-:Y:S05]  /*9080*/  @P0 EXIT ;  /* 0x000000000000094d */ /* 0x000fea0003800000 */
[----:B------:R-:W-:Y:S01]  /*9090*/  ELECT P0, URZ, PT ;  /* 0x00000000003f782f */ /* 0x000fe20003800000 */
[----:B------:R-:W-:-:S12]  /*90a0*/  BSSY B0, `(.L_x_272) ;  /* 0x0000070000007945 */ /* 0x000fd80003800000 */
[----:B------:R-:W-:Y:S05]  /*90b0*/  @!P0 BRA `(.L_x_273) ;  /* 0x0000000400b88947 */ /* 0x000fea0003800000 */
[----:B------:R-:W-:Y:S02]  /*90c0*/  ISETP.GE.AND P0, PT, R2, 0x1, PT ;  /* 0x000000010200780c */ /* 0x000fe40003f06270 */
[----:B------:R-:W-:-:S04]  /*90d0*/  SHF.R.S32.HI R5, RZ, 0x1f, R6 ;  /* 0x0000001fff057819 */ /* 0x000fc80000011406 */
[----:B------:R-:W-:-:S07]  /*90e0*/  LEA.HI R4, R5, R6, RZ, 0x7 ;  /* 0x0000000605047211 */ /* 0x000fce00078f38ff */
[----:B------:R-:W-:Y:S05]  /*90f0*/  @!P0 BRA `(.L_x_273) ;  /* 0x0000000400a88947 */ /* 0x000fea0003800000 */
[----:B------:R-:W2:Y:S01]  /*9100*/  S2R R5, SR_CTAID.X ;  /* 0x0000000000057919 */ /* 0x000ea20000002500 */
[----:B------:R-:W-:Y:S01]  /*9110*/  LOP3.LUT R7, R4, 0xffffff80, RZ, 0xc0, !PT ;  /* 0xffffff8004077812 */ /* 0x000fe200078ec0ff */
[----:B------:R-:W-:Y:S01]  /*9120*/  ULDC UR4, c[0x0][0x384] ;  /* 0x0000e10000047ab9 */ /* 0x000fe20000000800 */
[----:B------:R-:W-:Y:S01]  /*9130*/  LOP3.LUT P0, RZ, R6, 0x1f, RZ, 0xc0, !PT ;  /* 0x0000001f06ff7812 */ /* 0x000fe2000780c0ff */
[----:B------:R-:W3:Y:S01]  /*9140*/  S2R R12, SR_CTAID.Y ;  /* 0x00000000000c7919 */ /* 0x000ee20000002600 */
[----:B------:R-:W-:Y:S01]  /*9150*/  IMAD R4, R10, R11, RZ ;  /* 0x0000000b0a047224 */ /* 0x000fe200078e02ff */
[----:B------:R-:W-:Y:S01]  /*9160*/  ULDC UR5, c[0x0][0x388] ;  /* 0x0000e20000057ab9 */ /* 0x000fe20000000800 */
[----:B------:R-:W-:Y:S01]  /*9170*/  IMAD.IADD R7, R6, 0x1, -R7 ;  /* 0x0000000106077824 */ /* 0x000fe200078e0a07 */
[----:B------:R-:W-:Y:S01]  /*9180*/  LOP3.LUT R20, R0, 0x2, RZ, 0xfc, !PT ;  /* 0x0000000200147812 */ /* 0x000fe200078efcff */
[----:B------:R-:W-:Y:S01]  /*9190*/  IMAD.MOV.U32 R6, RZ, RZ, RZ ;  /* 0x000000ffff067224 */ /* 0x000fe200078e00ff */
[----:B01---5:R-:W-:Y:S01]  /*91a0*/  CS2R R8, SRZ ;  /* 0x0000000000087805 */ /* 0x023fe2000001ff00 */
[----:B------:R-:W-:Y:S01]  /*91b0*/  IMAD.MOV.U32 R10, RZ, RZ, RZ ;  /* 0x000000ffff0a7224 */ /* 0x000fe200078e00ff */
[----:B------:R-:W-:Y:S01]  /*91c0*/  ISETP.NE.AND P1, PT, R7, RZ, PT ;  /* 0x000000ff0700720c */ /* 0x000fe20003f25270 */
[----:B------:R-:W-:Y:S01]  /*91d0*/  IMAD R4, R3, R4, 0x1 ;  /* 0x0000000103047424 */ /* 0x000fe200078e0204 */
[----:B------:R-:W-:Y:S01]  /*91e0*/  ISETP.NE.OR P0, PT, R7, RZ, !P0 ;  /* 0x000000ff0700720c */ /* 0x000fe20004705670 */
[----:B------:R-:W-:-:S02]  /*91f0*/  IMAD.MOV.U32 R7, RZ, RZ, 0x1 ;  /* 0x00000001ff077424 */ /* 0x000fc400078e00ff */
[----:B--2---:R-:W-:-:S04]  /*9200*/  IMAD.SHL.U32 R18, R5, 0x80, RZ ;  /* 0x0000008005127824 */ /* 0x004fc800078e00ff */
[----:B------:R-:W-:-:S04]  /*9210*/  IMAD.HI.U32 R5, R18, UR4, RZ ;  /* 0x0000000412057c27 */ /* 0x000fc8000f8e00ff */
[----:B---3--:R-:W-:Y:S01]  /*9220*/  IMAD.SHL.U32 R19, R12, 0x80, RZ ;  /* 0x000000800c137824 */ /* 0x008fe200078e00ff */
[----:B------:R-:W-:-:S07]  /*9230*/  SHF.R.U32.HI R5, RZ, UR5, R5 ;  /* 0x00000005ff057c19 */ /* 0x000fce0008011605 */
.L_x_277:
[----:B------:R-:W0:Y:S01]  /*9240*/  S2R R12, SR_CgaCtaId ;  /* 0x00000000000c7919 */ /* 0x000e220000008800 */
[----:B------:R-:W-:-:S04]  /*9250*/  MOV R11, 0x400 ;  /* 0x00000400000b7802 */ /* 0x000fc80000000f00 */
[----:B0-----:R-:W-:Y:S02]  /*9260*/  LEA R21, R12, R11, 0x18 ;  /* 0x0000000b0c157211 */ /* 0x001fe400078ec0ff */
[----:B------:R-:W-:-:S03]  /*9270*/  SHF.L.U32 R11, R7, 0x1f, RZ ;  /* 0x0000001f070b7819 */ /* 0x000fc600000006ff */
[----:B------:R-:W-:-:S07]  /*9280*/  IMAD R12, R6, 0x8, R21 ;  /* 0x00000008060c7824 */ /* 0x000fce00078e0215 */
.L_x_274:
[----:B0-----:R0:W1:Y:S02]  /*9290*/  SYNCS.PHASECHK.TRANS64.TRYWAIT P2, [R12+URZ+0x38038], R11 ;  /* 0x0380380b0c0075a7 */ /* 0x001064000804017f */
[----:B-1----:R-:W-:Y:S05]  /*92a0*/  @!P2 NANOSLEEP.SYNCS 0x989680 ;  /* 0x009896800000a95d */ /* 0x002fea0003900000 */
[----:B------:R-:W1:Y:S02]  /*92b0*/  @!P2 SYNCS.PHASECHK.TRANS64 P2, [R12+URZ+0x38038], R11 ;  /* 0x0380380b0c00a5a7 */ /* 0x000e64000804007f */
[----:B-1----:R-:W-:Y:S05]  /*92c0*/  @!P2 BRA `(.L_x_274) ;  /* 0xfffffffc00f0a947 */ /* 0x002fea000383ffff */
[----:B0-----:R-:W0:Y:S02]  /*92d0*/  @!P1 LDC R11, c[0x0][0x500] ;  /* 0x00014000ff0b9b82 */ /* 0x001e240000000800 */
[----:B0-----:R0:W-:Y:S02]  /*92e0*/  @!P1 SYNCS.ARRIVE.TRANS64 RZ, [R12+URZ+0x38000], R11 ;  /* 0x0380000b0cff99a7 */ /* 0x0011e4000800003f */
[----:B0-----:R-:W-:-:S04]  /*92f0*/  PRMT R11, R20, 0x9910, RZ ;  /* 0x00009910140b7816 */ /* 0x001fc800000000ff */
[----:B------:R-:W-:-:S13]  /*9300*/  ISETP.NE.AND P2, PT, R11, 0x2, PT ;  /* 0x000000020b00780c */ /* 0x000fda0003f45270 */
[----:B------:R-:W-:Y:S05]  /*9310*/  @P2 BRA `(.L_x_275) ;  /* 0x0000000000042947 */ /* 0x000fea0003800000 */
[----:B------:R-:W-:Y:S01]  /*9320*/  BPT.TRAP 0x1 ;  /* 0x000000040000795c */ /* 0x000fe20000300000 */
.L_x_275:
[----:B------:R-:W-:Y:S05]  /*9330*/  @P0 BRA `(.L_x_276) ;  /* 0x0000000000040947 */ /* 0x000fea0003800000 */
[----:B------:R-:W-:Y:S01]  /*9340*/  BPT.TRAP 0x1 ;  /* 0x000000040000795c */ /* 0x000fe20000300000 */
.L_x_276:
[----:B------:R-:W0:Y:S01]  /*9350*/  LDC R13, c[0x0][0x380] ;  /* 0x0000e000ff0d7b82 */ /* 0x000e220000000800 */
[----:B------:R-:W-:Y:S01]  /*9360*/  R2UR UR4, R5 ;  /* 0x00000000050472ca */ /* 0x000fe200000e0000 */
[----:B------:R-:W-:Y:S01]  /*9370*/  ULDC UR20, c[0x0][0x38c] ;  /* 0x0000e30000147ab9 */ /* 0x000fe20000000800 */
[----:B------:R-:W-:Y:S01]  /*9380*/  R2UR UR5, R18 ;  /* 0x00000000120572ca */ /* 0x000fe200000e0000 */
[----:B------:R-:W-:Y:S01]  /*9390*/  UISETP.NE.AND UP0, UPT, UR20, 0x1, UPT ;  /* 0x000000011400788c */ /* 0x000fe2000bf05270 */
[----:B------:R-:W-:Y:S01]  /*93a0*/  R2UR UR17, R12 ;  /* 0x000000000c1172ca */ /* 0x000fe200000e0000 */
[C---:B------:R-:W-:Y:S01]  /*93b0*/  VIADD R12, R10.reuse, 0x1 ;  /* 0x000000010a0c7836 */ /* 0x040fe20000000000 */
[----:B------:R-:W-:Y:S01]  /*93c0*/  R2UR UR18, R10 ;  /* 0x000000000a1272ca */ /* 0x000fe200000e0000 */
[----:B------:R-:W1:Y:S01]  /*93d0*/  LDC.64 R14, c[0x0][0x3b8] ;  /* 0x0000ee00ff0e7b82 */ /* 0x000e620000000a00 */
[----:B------:R-:W-:Y:S01]  /*93e0*/  R2UR UR10, R21 ;  /* 0x00000000150a72ca */ /* 0x000fe200000e0000 */
[----:B------:R-:W-:Y:S01]  /*93f0*/  VIADD R4, R4, 0xffffffff ;  /* 0xffffffff04047836 */ /* 0x000fe20000000000 */
[----:B------:R-:W-:Y:S01]  /*9400*/  R2UR UR16, R6 ;  /* 0x00000000061072ca */ /* 0x000fe200000e0000 */
[----:B------:R-:W-:Y:S01]  /*9410*/  ULDC.64 UR24, c[0x0][0x198] ;  /* 0x0000660000187ab9 */ /* 0x000fe20000000a00 */
[----:B------:R-:W-:Y:S01]  /*9420*/  R2UR UR12, R9 ;  /* 0x00000000090c72ca */ /* 0x000fe200000e0000 */
[----:B------:R-:W-:Y:S01]  /*9430*/  ULDC.64 UR14, c[0x0][0x3b0] ;  /* 0x0000ec00000e7ab9 */ /* 0x000fe20000000a00 */
[----:B------:R-:W-:Y:S01]  /*9440*/  @UP0 ULDC.64 UR8, c[0x0][0x390] ;  /* 0x0000e40000080ab9 */ /* 0x000fe20000000a00 */
[----:B------:R-:W1:Y:S01]  /*9450*/  LDC.64 R16, c[0x0][0x3d8] ;  /* 0x0000f600ff107b82 */ /* 0x000e620000000a00 */
[----:B------:R-:W-:Y:S01]  /*9460*/  R2UR UR11, R19 ;  /* 0x00000000130b72ca */ /* 0x000fe200000e0000 */
[----:B------:R-:W-:Y:S01]  /*9470*/  ULDC.64 UR22, c[0x0][0x3d0] ;  /* 0x0000f40000167ab9 */ /* 0x000fe20000000a00 */
[----:B------:R-:W-:Y:S01]  /*9480*/  R2UR UR13, R8 ;  /* 0x00000000080d72ca */ /* 0x000fe200000e0000 */
[----:B------:R-:W-:Y:S01]  /*9490*/  VIADD R6, R6, 0x1 ;  /* 0x0000000106067836 */ /* 0x000fe20000000000 */
[----:B------:R-:W-:Y:S01]  /*94a0*/  ISETP.GT.AND P5, PT, R4, 0x1, PT ;  /* 0x000000010400780c */ /* 0x000fe20003fa4270 */
[----:B------:R-:W-:Y:S01]  /*94b0*/  USHF.L.U32 UR18, UR18, 0x6, URZ ;  /* 0x0000000612127899 */ /* 0x000fe2000800063f */
[----:B0-----:R-:W-:Y:S01]  /*94c0*/  ISETP.NE.AND P2, PT, R13, 0x1, PT ;  /* 0x000000010d00780c */ /* 0x001fe20003f45270 */
[----:B------:R-:W-:Y:S01]  /*94d0*/  ULEA UR16, UR16, UR10, 0xe ;  /* 0x0000000a10107291 */ /* 0x000fe2000f8e703f */
[C---:B------:R-:W-:Y:S01]  /*94e0*/  ISETP.NE.AND P4, PT, R6.reuse, 0x7, PT ;  /* 0x000000070600780c */ /* 0x040fe20003f85270 */
[----:B------:R-:W-:Y:S01]  /*94f0*/  UIADD3 UR17, UR17, 0x38000, URZ ;  /* 0x0003800011117890 */ /* 0x000fe2000fffe03f */
[----:B------:R-:W-:Y:S01]  /*9500*/  UMOV UR26, 0x0 ;  /* 0x00000000001a7882 */ /* 0x000fe20000000000 */
[----:B------:R-:W-:Y:S01]  /*9510*/  UMOV UR27, 0x10000000 ;  /* 0x10000000001b7882 */ /* 0x000fe20000000000 */
[----:B------:R-:W-:Y:S01]  /*9520*/  UMOV UR10, UR18 ;  /* 0x00000012000a7c82 */ /* 0x000fe20008000000 */
[----:B------:R-:W-:-:S06]  /*9530*/  SEL R6, R6, RZ, P4 ;  /* 0x000000ff06067207 */ /* 0x000fcc0002000000 */
[----:B------:R-:W-:Y:S01]  /*9540*/  @P2 IMAD.U32 R11, RZ, RZ, UR4 ;  /* 0x00000004ff0b2e24 */ /* 0x000fe2000f8e00ff */
[----:B------:R-:W-:Y:S01]  /*9550*/  UIADD3 UR4, UP1, UR24, 0xf0, URZ ;  /* 0x000000f018047890 */ /* 0x000fe2000ff3e03f */
[----:B-1----:R-:W-:Y:S01]  /*9560*/  IMAD R10, R8, R15, R17 ;  /* 0x0000000f080a7224 */ /* 0x002fe200078e0211 */
[----:B------:R-:W-:Y:S02]  /*9570*/  UIADD3 UR24, UP2, UR24, 0x1f0, URZ ;  /* 0x000001f018187890 */ /* 0x000fe4000ff5e03f */
[----:B------:R-:W-:Y:S01]  /*9580*/  @P2 R2UR UR5, R11 ;  /* 0x000000000b0522ca */ /* 0x000fe200000e0000 */
[----:B------:R-:W-:Y:S01]  /*9590*/  IMAD R11, R9, R14, R16 ;  /* 0x0000000e090b7224 */ /* 0x000fe200078e0210 */
[----:B------:R-:W-:Y:S01]  /*95a0*/  ISETP.NE.AND P2, PT, R12, R3, PT ;  /* 0x000000030c00720c */ /* 0x000fe20003f45270 */
[----:B------:R-:W0:Y:S03]  /*95b0*/  LDC R14, c[0x0][0x3c8] ;  /* 0x0000f200ff0e7b82 */ /* 0x000e260000000800 */
[----:B------:R-:W-:Y:S01]  /*95c0*/  PRMT R10, R11, 0x40, R10 ;  /* 0x000000400b0a7816 */ /* 0x000fe2000000000a */
[----:B------:R-:W-:-:S06]  /*95d0*/  VIADD R11, R9, 0x1 ;  /* 0x00000001090b7836 */ /* 0x000fcc0000000000 */
[----:B------:R-:W-:Y:S02]  /*95e0*/  UIADD3 UR6, -UR5, URZ, URZ ;  /* 0x0000003f05067290 */ /* 0x000fe4000fffe13f */
[----:B------:R-:W-:Y:S01]  /*95f0*/  UMOV UR21, UR5 ;  /* 0x0000000500157c82 */ /* 0x000fe20008000000 */
[----:B------:R-:W-:-:S03]  /*9600*/  @P2 IMAD.MOV R11, RZ, RZ, R9 ;  /* 0x000000ffff0b2224 */ /* 0x000fc600078e0209 */
[----:B------:R-:W-:Y:S01]  /*9610*/  IMAD R13, R13, UR6, R18 ;  /* 0x000000060d0d7c24 */ /* 0x000fe2000f8e0212 */
[----:B------:R-:W-:Y:S02]  /*9620*/  UIMAD.WIDE.U32 UR6, UR5, UR8, URZ ;  /* 0x00000008050672a5 */ /* 0x000fe4000f8e003f */
[----:B------:R-:W-:Y:S02]  /*9630*/  UIADD3 UR8, UR16, 0x1c000, URZ ;  /* 0x0001c00010087890 */ /* 0x000fe4000fffe03f */
[----:B------:R-:W-:Y:S01]  /*9640*/  @UP0 USHF.R.U32.HI UR21, URZ, UR9, UR7 ;  /* 0x000000093f150299 */ /* 0x000fe20008011607 */
[----:B------:R-:W-:Y:S01]  /*9650*/  R2UR UR19, R13 ;  /* 0x000000000d1372ca */ /* 0x000fe200000e0000 */
[----:B------:R-:W-:Y:S01]  /*9660*/  VIADD R13, R8, 0x1 ;  /* 0x00000001080d7836 */ /* 0x000fe20000000000 */
[----:B------:R-:W-:Y:S01]  /*9670*/  R2UR UR7, R10 ;  /* 0x000000000a0772ca */ /* 0x000fe200000e0000 */
[----:B------:R-:W-:Y:S01]  /*9680*/  UIADD3 UR6, -UR21, URZ, URZ ;  /* 0x0000003f15067290 */ /* 0x000fe2000fffe13f */
[C---:B0-----:R-:W-:Y:S01]  /*9690*/  ISETP.NE.AND P3, PT, R11.reuse, R14, PT ;  /* 0x0000000e0b00720c */ /* 0x041fe20003f65270 */
[----:B------:R-:W-:Y:S01]  /*96a0*/  UMOV UR9, UR17 ;  /* 0x0000001100097c82 */ /* 0x000fe20008000000 */
[----:B------:R-:W-:Y:S01]  /*96b0*/  SEL R10, RZ, 0x1, P4 ;  /* 0x00000001ff0a7807 */ /* 0x000fe20002000000 */
[----:B------:R-:W-:Y:S01]  /*96c0*/  UIMAD UR20, UR20, UR6, UR5 ;  /* 0x00000006141472a4 */ /* 0x000fe2000f8e0205 */
[----:B------:R-:W-:Y:S01]  /*96d0*/  SEL R9, R11, RZ, P3 ;  /* 0x000000ff0b097207 */ /* 0x000fe20001800000 */
[----:B------:R-:W-:Y:S01]  /*96e0*/  UIADD3.X UR5, URZ, UR25, URZ, UP1, !UPT ;  /* 0x000000193f057290 */ /* 0x000fe20008ffe43f */
[----:B------:R-:W-:Y:S01]  /*96f0*/  LOP3.LUT R7, R7, R10, RZ, 0x3c, !PT ;  /* 0x0000000a07077212 */ /* 0x000fe200078e3cff */
[----:B------:R-:W-:Y:S01]  /*9700*/  UIMAD UR20, UR20, UR15, UR23 ;  /* 0x0000000f141472a4 */ /* 0x000fe2000f8e0217 */
[----:B------:R-:W-:Y:S01]  /*9710*/  SEL R10, R12, RZ, P2 ;  /* 0x000000ff0c0a7207 */ /* 0x000fe20001000000 */
[----:B------:R-:W-:-:S02]  /*9720*/  UIMAD UR19, UR19, UR14, UR22 ;  /* 0x0000000e131372a4 */ /* 0x000fc4000f8e0216 */
[----:B------:R-:W-:Y:S02]  /*9730*/  UPRMT UR6, UR7, 0x5410, URZ ;  /* 0x0000541007067896 */ /* 0x000fe4000800003f */
[----:B------:R-:W-:Y:S01]  /*9740*/  UIADD3.X UR25, URZ, UR25, URZ, UP2, !UPT ;  /* 0x000000193f197290 */ /* 0x000fe200097fe43f */
[----:B------:R-:W-:-:S04]  /*9750*/  @P3 IMAD.MOV R13, RZ, RZ, R8 ;  /* 0x000000ffff0d3224 */ /* 0x000fc800078e0208 */
[----:B------:R-:W-:Y:S02]  /*9760*/  IMAD.MOV.U32 R8, RZ, RZ, R13 ;  /* 0x000000ffff087224 */ /* 0x000fe400078e000d */
[----:B------:R2:W-:Y:S02]  /*9770*/  UTMALDG.4D.IM2COL [UR16], [UR4], UR6 ;  /* 0x00000010040073b4 */ /* 0x0005e40008058006 */
[----:B------:R2:W-:Y:S02]  /*9780*/  UTMALDG.4D [UR8], [UR24], desc[UR26] ;  /* 0x00001a08180075b4 */ /* 0x0005e40008019000 */
[----:B--2---:R-:W-:Y:S05]  /*9790*/  @P5 BRA `(.L_x_277) ;  /* 0xfffffff800a85947 */ /* 0x004fea000383ffff */
.L_x_273:
[----:B------:R-:W-:Y:S05]  /*97a0*/  BSYNC B0 ;  /* 0x0000000000007941 */ /* 0x000fea0003800000 */
.L_x_272:
[----:B------:R-:W-:Y:S01]  /*97b0*/  ISETP.GE.U32.AND P0, PT, R2, 0x7, PT ;  /* 0x000000070200780c */ /* 0x000fe20003f06070 */
[----:B------:R-:W-:-:S12]  /*97c0*/  IMAD.MOV.U32 R3, RZ, RZ, 0x1 ;  /* 0x00000001ff037424 */ /* 0x000fd800078e00ff */
[----:B------:R-:W-:Y:S05]  /*97d0*/  @!P0 BRA `(.L_x_278) ;  /* 0x00000000001c8947 */ /* 0x000fea0003800000 */
[----:B------:R-:W-:-:S04]  /*97e0*/  IMAD.WIDE.U32 R4, R2, 0x24924925, RZ ;  /* 0x2492492502047825 */ /* 0x000fc800078e00ff */
[----:B------:R-:W-:-:S05]  /*97f0*/  IMAD.IADD R3, R2, 0x1, -R5 ;  /* 0x0000000102037824 */ /* 0x000fca00078e0a05 */
[----:B------:R-:W-:-:S04]  /*9800*/  LEA.HI R3, R3, R5, RZ, 0x1f ;  /* 0x0000000503037211 */ /* 0x000fc800078ff8ff */
[----:B------:R-:W-:-:S04]  /*9810*/  SHF.R.U32.HI R3, RZ, 0x2, R3 ;  /* 0x00000002ff037819 */ /* 0x000fc80000011603 */
[----:B------:R-:W-:-:S04]  /*9820*/  LOP3.LUT R3, R3, 0x1, RZ, 0xc0, !PT ;  /* 0x0000000103037812 */ /* 0x000fc800078ec0ff */
[----:B------:R-:W-:-:S04]  /*9830*/  ISETP.NE.U32.AND P0, PT, R3, 0x1, PT ;  /* 0x000000010300780c */ /* 0x000fc80003f05070 */
[----:B------:R-:W-:-:S09]  /*9840*/  SEL R3, RZ, 0x1, !P0 ;  /* 0x00000001ff037807 */ /* 0x000fd20004000000 */
.L_x_278:
[----:B------:R-:W-:Y:S05]  /*9850*/  WARPSYNC.ALL ;  /* 0x0000000000007948 */ /* 0x000fea0003800000 */
[----:B------:R-:W-:-:S13]  /*9860*/  ELECT P0, URZ, PT ;  /* 0x00000000003f782f */ /* 0x000fda0003800000 */
[----:B------:R-:W-:Y:S05]  /*9870*/  @!P0 EXIT ;  /* 0x000000000000894d */ /* 0x000fea0003800000 */
[----:B------:R-:W-:-:S04]  /*9880*/  LOP3.LUT R0, R0, 0x2, RZ, 0xfc, !PT ;  /* 0x0000000200007812 */ /* 0x000fc800078efcff */
[----:B------:R-:W-:-:S13]  /*9890*/  ISETP.NE.AND P0, PT, R0, 0x3, PT ;  /* 0x000000030000780c */ /* 0x000fda0003f05270 */
[----:B------:R-:W-:Y:S05]  /*98a0*/  @!P0 BRA `(.L_x_279) ;  /* 0x0000000000048947 */ /* 0x000fea0003800000 */
[----:B------:R-:W-:Y:S01]  /*98b0*/  BPT.TRAP 0x1 ;  /* 0x000000040000795c */ /* 0x000fe20000300000 */
.L_x_279:
[----:B------:R-:W2:Y:S01]  /*98c0*/  S2R R7, SR_CgaCtaId ;  /* 0x0000000000077919 */ /* 0x000ea20000008800 */
[----:B------:R-:W-:Y:S01]  /*98d0*/  IMAD.WIDE.U32 R4, R2, 0x24924925, RZ ;  /* 0x2492492502047825 */ /* 0x000fe200078e00ff */
[----:B------:R-:W-:-:S03]  /*98e0*/  MOV R0, 0x400 ;  /* 0x0000040000007802 */ /* 0x000fc60000000f00 */
[----:B------:R-:W-:-:S05]  /*98f0*/  IMAD.IADD R4, R2, 0x1, -R5 ;  /* 0x0000000102047824 */ /* 0x000fca00078e0a05 */
[----:B------:R-:W-:-:S04]  /*9900*/  LEA.HI R4, R4, R5, RZ, 0x1f ;  /* 0x0000000504047211 */ /* 0x000fc800078ff8ff */
[----:B------:R-:W-:-:S05]  /*9910*/  SHF.R.U32.HI R5, RZ, 0x2, R4 ;  /* 0x00000002ff057819 */ /* 0x000fca0000011604 */
[----:B------:R-:W-:Y:S01]  /*9920*/  IMAD R2, R5, -0x7, R2 ;  /* 0xfffffff905027824 */ /* 0x000fe200078e0202 */
[----:B--2---:R-:W-:Y:S02]  /*9930*/  LEA R0, R7, R0, 0x18 ;  /* 0x0000000007007211 */ /* 0x004fe400078ec0ff */
[----:B------:R-:W-:-:S03]  /*9940*/  SHF.L.U32 R7, R3, 0x1f, RZ ;  /* 0x0000001f03077819 */ /* 0x000fc600000006ff */
[----:B------:R-:W-:-:S04]  /*9950*/  VIADD R5, R0, 0x38038 ;  /* 0x0003803800057836 */ /* 0x000fc80000000000 */
[----:B------:R-:W-:-:S07]  /*9960*/  IMAD R0, R2, 0x8, R5 ;  /* 0x0000000802007824 */ /* 0x000fce00078e0205 */
.L_x_280:
[----:B--2---:R2:W3:Y:S02]  /*9970*/  SYNCS.PHASECHK.TRANS64.TRYWAIT P0, [R0+URZ], R7 ;  /* 0x00000007000075a7 */ /* 0x0044e4000800017f */
[----:B---3--:R-:W-:Y:S05]  /*9980*/  @!P0 NANOSLEEP.SYNCS 0x989680 ;  /* 0x009896800000895d */ /* 0x008fea0003900000 */
[----:B------:R-:W3:Y:S02]  /*9990*/  @!P0 SYNCS.PHASECHK.TRANS64 P0, [R0+URZ], R7 ;  /* 0x00000007000085a7 */ /* 0x000ee4000800007f */
[----:B---3--:R-:W-:Y:S05]  /*99a0*/  @!P0 BRA `(.L_x_280) ;  /* 0xfffffffc00f08947 */ /* 0x008fea000383ffff */
[----:B------:R-:W-:-:S05]  /*99b0*/  VIADD R2, R2, 0x1 ;  /* 0x0000000102027836 */ /* 0x000fca0000000000 */
[----:B------:R-:W-:-:S04]  /*99c0*/  ISETP.NE.AND P0, PT, R2, 0x7, PT ;  /* 0x000000070200780c */ /* 0x000fc80003f05270 */
[----:B--2---:R-:W-:Y:S02]  /*99d0*/  SEL R0, RZ, 0x1, P0 ;  /* 0x00000001ff007807 */ /* 0x004fe40000000000 */
[----:B------:R-:W-:Y:S02]  /*99e0*/  SEL R2, R2, RZ, P0 ;  /* 0x000000ff02027207 */ /* 0x000fe40000000000 */
[----:B------:R-:W-:-:S03]  /*99f0*/  LOP3.LUT R7, R3, R0, RZ, 0x3c, !PT ;  /* 0x0000000003077212 */ /* 0x000fc600078e3cff */
[----:B------:R-:W-:Y:S01]  /*9a00*/  IMAD R0, R2, 0x8, R5 ;  /* 0x0000000802007824 */ /* 0x000fe200078e0205 */
[----:B------:R-:W-:-:S07]  /*9a10*/  SHF.L.U32 R3, R7, 0x1f, RZ ;  /* 0x0000001f07037819 */ /* 0x000fce00000006ff */
.L_x_281:
        /* <DEDUP_REMOVED lines=11> */
.L_x_282:
        /* <DEDUP_REMOVED lines=11> */
.L_x_283:
        /* <DEDUP_REMOVED lines=11> */
.L_x_284:
        /* <DEDUP_REMOVED lines=11> */
.L_x_285:
        /* <DEDUP_REMOVED lines=11> */
.L_x_286:
[----:B--2---:R2:W3:Y:S02]  /*9d90*/  SYNCS.PHASECHK.TRANS64.TRYWAIT P0, [R2+URZ], R3 ;  /* 0x00000003020075a7 */ /* 0x0044e4000800017f */
[----:B---3--:R-:W-:Y:S05]  /*9da0*/  @!P0 NANOSLEEP.SYNCS 0x989680 ;  /* 0x009896800000895d */ /* 0x008fea0003900000 */
[----:B------:R-:W3:Y:S02]  /*9db0*/  @!P0 SYNCS.PHASECHK.TRANS64 P0, [R2+URZ], R3 ;  /* 0x00000003020085a7 */ /* 0x000ee4000800007f */
[----:B---3--:R-:W-:Y:S05]  /*9dc0*/  @P0 EXIT ;  /* 0x000000000000094d */ /* 0x008fea0003800000 */
[----:B------:R-:W-:Y:S05]  /*9dd0*/  BRA `(.L_x_286) ;  /* 0xfffffffc00ec7947 */ /* 0x000fea000383ffff */
.L_x_287:
[----:B------:R-:W-:-:S00]  /*9de0*/  BRA `(.L_x_287) ;  /* 0xfffffffc00fc7947 */ /* 0x000fc0000383ffff */
[----:B------:R-:W-:-:S00]  /*9df0*/  NOP ;  /* 0x0000000000007918 */ /* 0x000fc00000000000 */
        /* <DEDUP_REMOVED lines=8> */
.L_x_288:


//--------------------- .nv.shared._ZN7cutlass13device_kernelINS_4conv6kernel13ConvUniversalINS1_16ConvProblemShapeILNS1_8OperatorE0ELi2EEENS1_10collective14CollectiveConvINS1_46MainloopSm90TmaGmmaWarpSpecializedImplicitGemmILS5_0ELi7ELi2EN4cute5tupleIJNSA_1CILi1EEESD_SD_EEENS1_36KernelImplicitTmaWarpSpecializedSm90ELi1EEENSB_IJNSC_ILi128EEESH_NSB_IJNSC_ILi64EEEEEEEEENS_10bfloat16_tESL_NSA_8TiledMMAINSA_8MMA_AtomIJNSA_4SM904GMMA28MMA_64x128x16_F32BF16BF16_SSILNSP_5MajorE0ELSR_0ELNSP_7ScaleInE1ELSS_1EEEEEENSA_6LayoutISE_NSB_IJNSC_ILi0EEESW_SW_EEEEENSB_IJNSA_10UnderscoreESZ_SZ_EEEEENS7_6detail26Sm90ImplicitGemmTileTraitsINSA_20SM90_TMA_LOAD_IM2COLENSA_14ComposedLayoutINSA_7SwizzleILi3ELi4ELi3EEENSA_18smem_ptr_flag_bitsILi16EEENSV_INSB_IJNSB_IJNSC_ILi8EEENSC_ILi16EEEEEENSB_IJSI_SD_EEENSB_IJSD_NSC_ILi7EEEEEEEEENSB_IJNSB_IJSI_NSC_ILi512EEEEEENSB_IJSD_SW_EEENSB_IJSW_NSC_ILi8192EEEEEEEEEEEEEvEENS13_INSA_13SM90_TMA_LOADES1O_vEEEENS_8epilogue10collective6detail29Sm90TmaWarpSpecializedAdapterINS1U_15DefaultEpilogueISL_NSB_IJNSB_IJlllEEESD_SW_EEES1Z_NS1T_6thread17LinearCombinationISL_Li1EffLNS20_9ScaleType4KindE0ELNS_15FloatRoundStyleE2ESL_EENS_4gemm15EpilogueDefaultEEEEEvvEEEEvNT_6ParamsE --------------------------
	.section	.nv.shared._ZN7cutlass13device_kernelINS_4conv6kernel13ConvUniversalINS1_16ConvProblemShapeILNS1_8OperatorE0ELi2EEENS1_10collective14CollectiveConvINS1_46MainloopSm90TmaGmmaWarpSpecializedImplicitGemmILS5_0ELi7ELi2EN4cute5tupleIJNSA_1CILi1EEESD_SD_EEENS1_36KernelImplicitTmaWarpSpecializedSm90ELi1EEENSB_IJNSC_ILi128EEESH_NSB_IJNSC_ILi64EEEEEEEEENS_10bfloat16_tESL_NSA_8TiledMMAINSA_8MMA_AtomIJNSA_4SM904GMMA28MMA_64x128x16_F32BF16BF16_SSILNSP_5MajorE0ELSR_0ELNSP_7ScaleInE1ELSS_1EEEEEENSA_6LayoutISE_NSB_IJNSC_ILi0EEESW_SW_EEEEENSB_IJNSA_10UnderscoreESZ_SZ_EEEEENS7_6detail26Sm90ImplicitGemmTileTraitsINSA_20SM90_TMA_LOAD_IM2COLENSA_14ComposedLayoutINSA_7SwizzleILi3ELi4ELi3EEENSA_18smem_ptr_flag_bitsILi16EEENSV_INSB_IJNSB_IJNSC_ILi8EEENSC_ILi16EEEEEENSB_IJSI_SD_EEENSB_IJSD_NSC_ILi7EEEEEEEEENSB_IJNSB_IJSI_NSC_ILi512EEEEEENSB_IJSD_SW_EEENSB_IJSW_NSC_ILi8192EEEEEEEEEEEEEvEENS13_INSA_13SM90_TMA_LOADES1O_vEEEENS_8epilogue10collective6detail29Sm90TmaWarpSpecializedAdapterINS1U_15DefaultEpilogueISL_NSB_IJNSB_IJlllEEESD_SW_EEES1Z_NS1T_6thread17LinearCombinationISL_Li1EffLNS20_9ScaleType4KindE0ELNS_15FloatRoundStyleE2ESL_EENS_4gemm15EpilogueDefaultEEEEEvvEEEEvNT_6ParamsE,"aw",@nobits
	.sectionflags	@""
	.align	16
	.zero		1024


//--------------------- .nv.shared.reserved.0     --------------------------
	.section	.nv.shared.reserved.0,"aw",@nobits
	.weak		__nv_reservedSMEM_offset_0_alias
	.size		__nv_reservedSMEM_offset_0_alias, 0, 0
	.other		__nv_reservedSMEM_offset_0_alias,@"STO_CUDA_RESERVED_SHARED STV_DEFAULT"
__nv_reservedSMEM_offset_0_alias:
	.zero		0


//--------------------- .nv.global                --------------------------
	.section	.nv.global,"aw",@nobits
.nv.global:
	.type		_ZN39_INTERNAL_45ecef7f_4_k_cu_b7577721_27854cute1_E,@object
	.size		_ZN39_INTERNAL_45ecef7f_4_k_cu_b7577721_27854cute1_E,(_ZN39_INTERNAL_45ecef7f_4_k_cu_b7577721_27854cuda3std3__45__cpo6cbeginE - _ZN39_INTERNAL_45ecef7f_4_k_cu_b7577721_27854cute1_E)
_ZN39_INTERNAL_45ecef7f_4_k_cu_b7577721_27854cute1_E:
	.zero		1
	.type		_ZN39_INTERNAL_45ecef7f_4_k_cu_b7577721_27854cuda3std3__45__cpo6cbeginE,@object
	.size		_ZN39_INTERNAL_45ecef7f_4_k_cu_b7577721_27854cuda3std3__45__cpo6cbeginE,(_ZN39_INTERNAL_45ecef7f_4_k_cu_b7577721_27854cuda3std3__48in_placeE - _ZN39_INTERNAL_45ecef7f_4_k_cu_b7577721_27854cuda3std3__45__cpo6cbeginE)
_ZN39_INTERNAL_45ecef7f_4_k_cu_b7577721_27854cuda3std3__45__cpo6cbeginE:
	.zero		1
	.type		_ZN39_INTERNAL_45ecef7f_4_k_cu_b7577721_27854cuda3std3__48in_placeE,@object
	.size		_ZN39_INTERNAL_45ecef7f_4_k_cu_b7577721_27854cuda3std3__48in_placeE,(_ZN39_INTERNAL_45ecef7f_4_k_cu_b7577721_27854cuda3std6ranges3__45__cpo9iter_moveE - _ZN39_INTERNAL_45ecef7f_4_k_cu_b7577721_27854cuda3std3__48in_placeE)
_ZN39_INTERNAL_45ecef7f_4_k_cu_b7577721_27854cuda3std3__48in_placeE:
	.zero		1
	.type		_ZN39_INTERNAL_45ecef7f_4_k_cu_b7577721_27854cuda3std6ranges3__45__cpo9iter_moveE,@object
	.size		_ZN39_INTERNAL_45ecef7f_4_k_cu_b7577721_27854cuda3std6ranges3__45__cpo9iter_moveE,(_ZN39_INTERNAL_45ecef7f_4_k_cu_b7577721_27854cuda3std3__45__cpo5beginE - _ZN39_INTERNAL_45ecef7f_4_k_cu_b7577721_27854cuda3std6ranges3__45__cpo9iter_moveE)
_ZN39_INTERNAL_45ecef7f_4_k_cu_b7577721_27854cuda3std6ranges3__45__cpo9iter_moveE:
	.zero		1
	.type		_ZN39_INTERNAL_45ecef7f_4_k_cu_b7577721_27854cuda3std3__45__cpo5beginE,@object
	.size		_ZN39_INTERNAL_45ecef7f_4_k_cu_b7577721_27854cuda3std3__45__cpo5beginE,(_ZN39_INTERNAL_45ecef7f_4_k_cu_b7577721_27854cuda3std3__441_GLOBAL__N__45ecef7f_4_k_cu_b7577721_27856ignoreE - _ZN39_INTERNAL_45ecef7f_4_k_cu_b7577721_27854cuda3std3__45__cpo5beginE)
_ZN39_INTERNAL_45ecef7f_4_k_cu_b7577721_27854cuda3std3__45__cpo5beginE:
	.zero		1
	.type		_ZN39_INTERNAL_45ecef7f_4_k_cu_b7577721_27854cuda3std3__441_GLOBAL__N__45ecef7f_4_k_cu_b7577721_27856ignoreE,@object
	.size		_ZN39_INTERNAL_45ecef7f_4_k_cu_b7577721_27854cuda3std3__441_GLOBAL__N__45ecef7f_4_k_cu_b7577721_27856ignoreE,(_ZN39_INTERNAL_45ecef7f_4_k_cu_b7577721_27854cute7productE - _ZN39_INTERNAL_45ecef7f_4_k_cu_b7577721_27854cuda3std3__441_GLOBAL__N__45ecef7f_4_k_cu_b7577721_27856ignoreE)
_ZN39_INTERNAL_45ecef7f_4_k_cu_b7577721_27854cuda3std3__441_GLOBAL__N__45ecef7f_4_k_cu_b7577721_27856ignoreE:
	.zero		1
	.type		_ZN39_INTERNAL_45ecef7f_4_k_cu_b7577721_27854cute7productE,@object
	.size		_ZN39_INTERNAL_45ecef7f_4_k_cu_b7577721_27854cute7productE,(_ZN39_INTERNAL_45ecef7f_4_k_cu_b7577721_27854cuda3std3__45__cpo3endE - _ZN39_INTERNAL_45ecef7f_4_k_cu_b7577721_27854cute7productE)
_ZN39_INTERNAL_45ecef7f_4_k_cu_b7577721_27854cute7productE:
	.zero		1
	.type		_ZN39_INTERNAL_45ecef7f_4_k_cu_b7577721_27854cuda3std3__45__cpo3endE,@object
	.size		_ZN39_INTERNAL_45ecef7f_4_k_cu_b7577721_27854cuda3std3__45__cpo3endE,(_ZN39_INTERNAL_45ecef7f_4_k_cu_b7577721_27854cuda3std3__419piecewise_constructE - _ZN39_INTERNAL_45ecef7f_4_k_cu_b7577721_27854cuda3std3__45__cpo3endE)
_ZN39_INTERNAL_45ecef7f_4_k_cu_b7577721_27854cuda3std3__45__cpo3endE:
	.zero		1
	.type		_ZN39_INTERNAL_45ecef7f_4_k_cu_b7577721_27854cuda3std3__419piecewise_constructE,@object
	.size		_ZN39_INTERNAL_45ecef7f_4_k_cu_b7577721_27854cuda3std3__419piecewise_constructE,(_ZN39_INTERNAL_45ecef7f_4_k_cu_b7577721_27854cuda3std3__45__cpo4cendE - _ZN39_INTERNAL_45ecef7f_4_k_cu_b7577721_27854cuda3std3__419piecewise_constructE)
_ZN39_INTERNAL_45ecef7f_4_k_cu_b7577721_27854cuda3std3__419piecewise_constructE:
	.zero		1
	.type		_ZN39_INTERNAL_45ecef7f_4_k_cu_b7577721_27854cuda3std3__45__cpo4cendE,@object
	.size		_ZN39_INTERNAL_45ecef7f_4_k_cu_b7577721_27854cuda3std3__45__cpo4cendE,(_ZN39_INTERNAL_45ecef7f_4_k_cu_b7577721_27854cuda3std6ranges3__45__cpo4swapE - _ZN39_INTERNAL_45ecef7f_4_k_cu_b7577721_27854cuda3std3__45__cpo4cendE)
_ZN39_INTERNAL_45ecef7f_4_k_cu_b7577721_27854cuda3std3__45__cpo4cendE:
	.zero		1
	.type		_ZN39_INTERNAL_45ecef7f_4_k_cu_b7577721_27854cuda3std6ranges3__45__cpo4swapE,@object
	.size		_ZN39_INTERNAL_45ecef7f_4_k_cu_b7577721_27854cuda3std6ranges3__45__cpo4swapE,(.L_7 - _ZN39_INTERNAL_45ecef7f_4_k_cu_b7577721_27854cuda3std6ranges3__45__cpo4swapE)
_ZN39_INTERNAL_45ecef7f_4_k_cu_b7577721_27854cuda3std6ranges3__45__cpo4swapE:
	.zero		1
.L_7:


//--------------------- .nv.constant0._ZN7cutlass13device_kernelINS_4conv6kernel13ConvUniversalINS1_16ConvProblemShapeILNS1_8OperatorE0ELi2EEENS1_10collective14CollectiveConvINS1_46MainloopSm90TmaGmmaWarpSpecializedImplicitGemmILS5_0ELi7ELi2EN4cute5tupleIJNSA_1CILi1EEESD_SD_EEENS1_36KernelImplicitTmaWarpSpecializedSm90ELi1EEENSB_IJNSC_ILi128EEESH_NSB_IJNSC_ILi64EEEEEEEEENS_10bfloat16_tESL_NSA_8TiledMMAINSA_8MMA_AtomIJNSA_4SM904GMMA28MMA_64x128x16_F32BF16BF16_SSILNSP_5MajorE0ELSR_0ELNSP_7ScaleInE1ELSS_1EEEEEENSA_6LayoutISE_NSB_IJNSC_ILi0EEESW_SW_EEEEENSB_IJNSA_10UnderscoreESZ_SZ_EEEEENS7_6detail26Sm90ImplicitGemmTileTraitsINSA_20SM90_TMA_LOAD_IM2COLENSA_14ComposedLayoutINSA_7SwizzleILi3ELi4ELi3EEENSA_18smem_ptr_flag_bitsILi16EEENSV_INSB_IJNSB_IJNSC_ILi8EEENSC_ILi16EEEEEENSB_IJSI_SD_EEENSB_IJSD_NSC_ILi7EEEEEEEEENSB_IJNSB_IJSI_NSC_ILi512EEEEEENSB_IJSD_SW_EEENSB_IJSW_NSC_ILi8192EEEEEEEEEEEEEvEENS13_INSA_13SM90_TMA_LOADES1O_vEEEENS_8epilogue10collective6detail29Sm90TmaWarpSpecializedAdapterINS1U_15DefaultEpilogueISL_NSB_IJNSB_IJlllEEESD_SW_EEES1Z_NS1T_6thread17LinearCombinationISL_Li1EffLNS20_9ScaleType4KindE0ELNS_15FloatRoundStyleE2ESL_EENS_4gemm15EpilogueDefaultEEEEEvvEEEEvNT_6ParamsE --------------------------
	.section	.nv.constant0._ZN7cutlass13device_kernelINS_4conv6kernel13ConvUniversalINS1_16ConvProblemShapeILNS1_8OperatorE0ELi2EEENS1_10collective14CollectiveConvINS1_46MainloopSm90TmaGmmaWarpSpecializedImplicitGemmILS5_0ELi7ELi2EN4cute5tupleIJNSA_1CILi1EEESD_SD_EEENS1_36KernelImplicitTmaWarpSpecializedSm90ELi1EEENSB_IJNSC_ILi128EEESH_NSB_IJNSC_ILi64EEEEEEEEENS_10bfloat16_tESL_NSA_8TiledMMAINSA_8MMA_AtomIJNSA_4SM904GMMA28MMA_64x128x16_F32BF16BF16_SSILNSP_5MajorE0ELSR_0ELNSP_7ScaleInE1ELSS_1EEEEEENSA_6LayoutISE_NSB_IJNSC_ILi0EEESW_SW_EEEEENSB_IJNSA_10UnderscoreESZ_SZ_EEEEENS7_6detail26Sm90ImplicitGemmTileTraitsINSA_20SM90_TMA_LOAD_IM2COLENSA_14ComposedLayoutINSA_7SwizzleILi3ELi4ELi3EEENSA_18smem_ptr_flag_bitsILi16EEENSV_INSB_IJNSB_IJNSC_ILi8EEENSC_ILi16EEEEEENSB_IJSI_SD_EEENSB_IJSD_NSC_ILi7EEEEEEEEENSB_IJNSB_IJSI_NSC_ILi512EEEEEENSB_IJSD_SW_EEENSB_IJSW_NSC_ILi8192EEEEEEEEEEEEEvEENS13_INSA_13SM90_TMA_LOADES1O_vEEEENS_8epilogue10collective6detail29Sm90TmaWarpSpecializedAdapterINS1U_15DefaultEpilogueISL_NSB_IJNSB_IJlllEEESD_SW_EEES1Z_NS1T_6thread17LinearCombinationISL_Li1EffLNS20_9ScaleType4KindE0ELNS_15FloatRoundStyleE2ESL_EENS_4gemm15EpilogueDefaultEEEEEvvEEEEvNT_6ParamsE,"a",@progbits
	.sectionflags	@""
	.align	4
.nv.constant0._ZN7cutlass13device_kernelINS_4conv6kernel13ConvUniversalINS1_16ConvProblemShapeILNS1_8OperatorE0ELi2EEENS1_10collective14CollectiveConvINS1_46MainloopSm90TmaGmmaWarpSpecializedImplicitGemmILS5_0ELi7ELi2EN4cute5tupleIJNSA_1CILi1EEESD_SD_EEENS1_36KernelImplicitTmaWarpSpecializedSm90ELi1EEENSB_IJNSC_ILi128EEESH_NSB_IJNSC_ILi64EEEEEEEEENS_10bfloat16_tESL_NSA_8TiledMMAINSA_8MMA_AtomIJNSA_4SM904GMMA28MMA_64x128x16_F32BF16BF16_SSILNSP_5MajorE0ELSR_0ELNSP_7ScaleInE1ELSS_1EEEEEENSA_6LayoutISE_NSB_IJNSC_ILi0EEESW_SW_EEEEENSB_IJNSA_10UnderscoreESZ_SZ_EEEEENS7_6detail26Sm90ImplicitGemmTileTraitsINSA_20SM90_TMA_LOAD_IM2COLENSA_14ComposedLayoutINSA_7SwizzleILi3ELi4ELi3EEENSA_18smem_ptr_flag_bitsILi16EEENSV_INSB_IJNSB_IJNSC_ILi8EEENSC_ILi16EEEEEENSB_IJSI_SD_EEENSB_IJSD_NSC_ILi7EEEEEEEEENSB_IJNSB_IJSI_NSC_ILi512EEEEEENSB_IJSD_SW_EEENSB_IJSW_NSC_ILi8192EEEEEEEEEEEEEvEENS13_INSA_13SM90_TMA_LOADES1O_vEEEENS_8epilogue10collective6detail29Sm90TmaWarpSpecializedAdapterINS1U_15DefaultEpilogueISL_NSB_IJNSB_IJlllEEESD_SW_EEES1Z_NS1T_6thread17LinearCombinationISL_Li1EffLNS20_9ScaleType4KindE0ELNS_15FloatRoundStyleE2ESL_EENS_4gemm15EpilogueDefaultEEEEEvvEEEEvNT_6ParamsE:
	.zero		1536


//--------------------- SYMBOLS --------------------------

	.type		.nv.reservedSmem.offset0,@object
	.size		.nv.reservedSmem.offset0,0x4
